	.target	sm_100a

	.elftype	@"ET_EXEC"


//--------------------- .note.nv.tkinfo           --------------------------
	.section	.note.nv.tkinfo,"",@"SHT_NOTE"
	.sectionflags	@"SHF_NOTE_NV_TKINFO"
	.tkinfo
        /*0018*/ 	.word	0x00000002
        /*0030*/ 	.string	""
        /*0030*/ 	.string	"ptxas"
        /*0030*/ 	.string	"Cuda compilation tools, release 13.0, V13.0.88"
        /*0030*/ 	.string	"Build cuda_13.0.r13.0/compiler.36424714_0"
        /*0030*/ 	.string	"-arch sm_100a -m 64 "



//--------------------- .note.nv.cuinfo           --------------------------
	.section	.note.nv.cuinfo,"",@"SHT_NOTE"
	.sectionflags	@"SHF_NOTE_NV_CUINFO"
        /*0018*/ 	.short	0x0002
        /*001a*/ 	.short	0x0064
        /*001c*/ 	.short	0x0082
	.zero		2


//--------------------- .nv.info                  --------------------------
	.section	.nv.info,"",@"SHT_CUDA_INFO"
	.align	4


	//----- nvinfo : EIATTR_REGCOUNT
	.align		4
        /*0000*/ 	.byte	0x04, 0x2f
        /*0002*/ 	.short	(.L_19 - .L_18)
	.align		4
.L_18:
        /*0004*/ 	.word	index@(_ZN7cutlass13device_kernelINS_4gemm6kernel13GemmUniversalIN4cute5tupleIJiiiiEEENS1_10collective13CollectiveMmaINS1_35MainloopSm100TmaUmmaWarpSpecializedILi5ELi2ELi4ENS5_IJNS4_1CILi1EEENSA_ILi2EEESB_EEEEENS5_IJNSA_ILi64EEESF_NSA_ILi128EEEEEENS_6half_tENS5_IJlSB_lEEESI_SJ_NS4_8TiledMMAINS4_8MMA_AtomIJNS4_20SM100_MMA_F16BF16_SSISI_SI_fLi64ELi64ELNS4_4UMMA5MajorE0ELSO_0ELNSN_7ScaleInE0ELSP_0EEEEEENS4_6LayoutINS5_IJSB_SB_SB_EEENS5_IJNSA_ILi0EEESU_SU_EEEEENS5_IJNS4_10UnderscoreESX_SX_EEEEENS4_23SM90_TMA_LOAD_MULTICASTENS4_14ComposedLayoutINS4_7SwizzleILi3ELi4ELi3EEENS4_18smem_ptr_flag_bitsILi16EEENSS_INS5_IJNSA_ILi8EEESF_EEENS5_IJSF_SB_EEEEEEEvNS4_8identityENS4_13SM90_TMA_LOADES1A_vS1B_EENS_8epilogue10collective18CollectiveEpilogueINS1E_23Sm100TmaWarpSpecializedILi3ELi2ELi16ELb1ELb0EEEJSH_NS5_IJNSS_ISF_SB_EENSS_INSA_ILi32EEESB_EEEEESI_SJ_SI_SJ_NS1E_6fusion15FusionCallbacksIS1I_NS1N_17LinearCombinationISI_fSI_fLNS_15FloatRoundStyleE2EEESH_S1M_JEEENS4_5SM1004TMEM4LOAD26SM100_TMEM_LOAD_16dp256b4xES1C_NS11_INS12_ILi2ELi4ELi3EEES15_NSS_INS5_IJS16_S1K_EEENS5_IJS1K_SB_EEEEEEENS4_17SM75_U32x4_LDSM_NENS4_14SM90_TMA_STOREES21_NS4_17SM90_U32x4_STSM_NENS4_39AutoVectorizingCopyWithAssumedAlignmentILi128EEEEEEvvEEEEvNT_6ParamsE)
        /*0008*/ 	.word	0x00000045


	//----- nvinfo : EIATTR_FRAME_SIZE
	.align		4
.L_19:
        /*000c*/ 	.byte	0x04, 0x11
        /*000e*/ 	.short	(.L_21 - .L_20)
	.align		4
.L_20:
        /*0010*/ 	.word	index@($__internal_2_$__cuda_sm10x_tcgen05_guardrail_trap_unallocated_columns_being_dealloced)
        /*0014*/ 	.word	0x00000000


	//----- nvinfo : EIATTR_FRAME_SIZE
	.align		4
.L_21:
        /*0018*/ 	.byte	0x04, 0x11
        /*001a*/ 	.short	(.L_23 - .L_22)
	.align		4
.L_22:
        /*001c*/ 	.word	index@($__internal_1_$__cuda_sm10x_tcgen05_guardrail_trap_phase_invalid_during_alloc)
        /*0020*/ 	.word	0x00000000


	//----- nvinfo : EIATTR_FRAME_SIZE
	.align		4
.L_23:
        /*0024*/ 	.byte	0x04, 0x11
        /*0026*/ 	.short	(.L_25 - .L_24)
	.align		4
.L_24:
        /*0028*/ 	.word	index@($__internal_0_$__cuda_sm10x_tcgen05_guardrail_trap_col_being_dealloced_not_returned_by_alloc)
        /*002c*/ 	.word	0x00000000


	//----- nvinfo : EIATTR_FRAME_SIZE
	.align		4
.L_25:
        /*0030*/ 	.byte	0x04, 0x11
        /*0032*/ 	.short	(.L_27 - .L_26)
	.align		4
.L_26:
        /*0034*/ 	.word	index@(_ZN7cutlass13device_kernelINS_4gemm6kernel13GemmUniversalIN4cute5tupleIJiiiiEEENS1_10collective13CollectiveMmaINS1_35MainloopSm100TmaUmmaWarpSpecializedILi5ELi2ELi4ENS5_IJNS4_1CILi1EEENSA_ILi2EEESB_EEEEENS5_IJNSA_ILi64EEESF_NSA_ILi128EEEEEENS_6half_tENS5_IJlSB_lEEESI_SJ_NS4_8TiledMMAINS4_8MMA_AtomIJNS4_20SM100_MMA_F16BF16_SSISI_SI_fLi64ELi64ELNS4_4UMMA5MajorE0ELSO_0ELNSN_7ScaleInE0ELSP_0EEEEEENS4_6LayoutINS5_IJSB_SB_SB_EEENS5_IJNSA_ILi0EEESU_SU_EEEEENS5_IJNS4_10UnderscoreESX_SX_EEEEENS4_23SM90_TMA_LOAD_MULTICASTENS4_14ComposedLayoutINS4_7SwizzleILi3ELi4ELi3EEENS4_18smem_ptr_flag_bitsILi16EEENSS_INS5_IJNSA_ILi8EEESF_EEENS5_IJSF_SB_EEEEEEEvNS4_8identityENS4_13SM90_TMA_LOADES1A_vS1B_EENS_8epilogue10collective18CollectiveEpilogueINS1E_23Sm100TmaWarpSpecializedILi3ELi2ELi16ELb1ELb0EEEJSH_NS5_IJNSS_ISF_SB_EENSS_INSA_ILi32EEESB_EEEEESI_SJ_SI_SJ_NS1E_6fusion15FusionCallbacksIS1I_NS1N_17LinearCombinationISI_fSI_fLNS_15FloatRoundStyleE2EEESH_S1M_JEEENS4_5SM1004TMEM4LOAD26SM100_TMEM_LOAD_16dp256b4xES1C_NS11_INS12_ILi2ELi4ELi3EEES15_NSS_INS5_IJS16_S1K_EEENS5_IJS1K_SB_EEEEEEENS4_17SM75_U32x4_LDSM_NENS4_14SM90_TMA_STOREES21_NS4_17SM90_U32x4_STSM_NENS4_39AutoVectorizingCopyWithAssumedAlignmentILi128EEEEEEvvEEEEvNT_6ParamsE)
        /*0038*/ 	.word	0x00000000


	//----- nvinfo : EIATTR_MIN_STACK_SIZE
	.align		4
.L_27:
        /*003c*/ 	.byte	0x04, 0x12
        /*003e*/ 	.short	(.L_29 - .L_28)
	.align		4
.L_28:
        /*0040*/ 	.word	index@(_ZN7cutlass13device_kernelINS_4gemm6kernel13GemmUniversalIN4cute5tupleIJiiiiEEENS1_10collective13CollectiveMmaINS1_35MainloopSm100TmaUmmaWarpSpecializedILi5ELi2ELi4ENS5_IJNS4_1CILi1EEENSA_ILi2EEESB_EEEEENS5_IJNSA_ILi64EEESF_NSA_ILi128EEEEEENS_6half_tENS5_IJlSB_lEEESI_SJ_NS4_8TiledMMAINS4_8MMA_AtomIJNS4_20SM100_MMA_F16BF16_SSISI_SI_fLi64ELi64ELNS4_4UMMA5MajorE0ELSO_0ELNSN_7ScaleInE0ELSP_0EEEEEENS4_6LayoutINS5_IJSB_SB_SB_EEENS5_IJNSA_ILi0EEESU_SU_EEEEENS5_IJNS4_10UnderscoreESX_SX_EEEEENS4_23SM90_TMA_LOAD_MULTICASTENS4_14ComposedLayoutINS4_7SwizzleILi3ELi4ELi3EEENS4_18smem_ptr_flag_bitsILi16EEENSS_INS5_IJNSA_ILi8EEESF_EEENS5_IJSF_SB_EEEEEEEvNS4_8identityENS4_13SM90_TMA_LOADES1A_vS1B_EENS_8epilogue10collective18CollectiveEpilogueINS1E_23Sm100TmaWarpSpecializedILi3ELi2ELi16ELb1ELb0EEEJSH_NS5_IJNSS_ISF_SB_EENSS_INSA_ILi32EEESB_EEEEESI_SJ_SI_SJ_NS1E_6fusion15FusionCallbacksIS1I_NS1N_17LinearCombinationISI_fSI_fLNS_15FloatRoundStyleE2EEESH_S1M_JEEENS4_5SM1004TMEM4LOAD26SM100_TMEM_LOAD_16dp256b4xES1C_NS11_INS12_ILi2ELi4ELi3EEES15_NSS_INS5_IJS16_S1K_EEENS5_IJS1K_SB_EEEEEEENS4_17SM75_U32x4_LDSM_NENS4_14SM90_TMA_STOREES21_NS4_17SM90_U32x4_STSM_NENS4_39AutoVectorizingCopyWithAssumedAlignmentILi128EEEEEEvvEEEEvNT_6ParamsE)
        /*0044*/ 	.word	0x00000000
.L_29:


//--------------------- .nv.compat                --------------------------
	.section	.nv.compat,"",@"SHT_CUDA_COMPAT_INFO"
	.align	4
        /*0000*/ 	.byte	0x02, 0x09, 0x01, 0x00, 0x02, 0x02, 0x02, 0x00, 0x02, 0x05, 0x05, 0x00, 0x03, 0x07, 0x01, 0x01
        /*0010*/ 	.byte	0x02, 0x03, 0x01, 0x00, 0x02, 0x06, 0x01, 0x00, 0x04, 0x0b, 0x08, 0x00, 0x09, 0x00, 0x00, 0x00
        /*0020*/ 	.byte	0x00, 0x00, 0x00, 0x00


//--------------------- .nv.info._ZN7cutlass13device_kernelINS_4gemm6kernel13GemmUniversalIN4cute5tupleIJiiiiEEENS1_10collective13CollectiveMmaINS1_35MainloopSm100TmaUmmaWarpSpecializedILi5ELi2ELi4ENS5_IJNS4_1CILi1EEENSA_ILi2EEESB_EEEEENS5_IJNSA_ILi64EEESF_NSA_ILi128EEEEEENS_6half_tENS5_IJlSB_lEEESI_SJ_NS4_8TiledMMAINS4_8MMA_AtomIJNS4_20SM100_MMA_F16BF16_SSISI_SI_fLi64ELi64ELNS4_4UMMA5MajorE0ELSO_0ELNSN_7ScaleInE0ELSP_0EEEEEENS4_6LayoutINS5_IJSB_SB_SB_EEENS5_IJNSA_ILi0EEESU_SU_EEEEENS5_IJNS4_10UnderscoreESX_SX_EEEEENS4_23SM90_TMA_LOAD_MULTICASTENS4_14ComposedLayoutINS4_7SwizzleILi3ELi4ELi3EEENS4_18smem_ptr_flag_bitsILi16EEENSS_INS5_IJNSA_ILi8EEESF_EEENS5_IJSF_SB_EEEEEEEvNS4_8identityENS4_13SM90_TMA_LOADES1A_vS1B_EENS_8epilogue10collective18CollectiveEpilogueINS1E_23Sm100TmaWarpSpecializedILi3ELi2ELi16ELb1ELb0EEEJSH_NS5_IJNSS_ISF_SB_EENSS_INSA_ILi32EEESB_EEEEESI_SJ_SI_SJ_NS1E_6fusion15FusionCallbacksIS1I_NS1N_17LinearCombinationISI_fSI_fLNS_15FloatRoundStyleE2EEESH_S1M_JEEENS4_5SM1004TMEM4LOAD26SM100_TMEM_LOAD_16dp256b4xES1C_NS11_INS12_ILi2ELi4ELi3EEES15_NSS_INS5_IJS16_S1K_EEENS5_IJS1K_SB_EEEEEEENS4_17SM75_U32x4_LDSM_NENS4_14SM90_TMA_STOREES21_NS4_17SM90_U32x4_STSM_NENS4_39AutoVectorizingCopyWithAssumedAlignmentILi128EEEEEEvvEEEEvNT_6ParamsE --------------------------
	.section	.nv.info._ZN7cutlass13device_kernelINS_4gemm6kernel13GemmUniversalIN4cute5tupleIJiiiiEEENS1_10collective13CollectiveMmaINS1_35MainloopSm100TmaUmmaWarpSpecializedILi5ELi2ELi4ENS5_IJNS4_1CILi1EEENSA_ILi2EEESB_EEEEENS5_IJNSA_ILi64EEESF_NSA_ILi128EEEEEENS_6half_tENS5_IJlSB_lEEESI_SJ_NS4_8TiledMMAINS4_8MMA_AtomIJNS4_20SM100_MMA_F16BF16_SSISI_SI_fLi64ELi64ELNS4_4UMMA5MajorE0ELSO_0ELNSN_7ScaleInE0ELSP_0EEEEEENS4_6LayoutINS5_IJSB_SB_SB_EEENS5_IJNSA_ILi0EEESU_SU_EEEEENS5_IJNS4_10UnderscoreESX_SX_EEEEENS4_23SM90_TMA_LOAD_MULTICASTENS4_14ComposedLayoutINS4_7SwizzleILi3ELi4ELi3EEENS4_18smem_ptr_flag_bitsILi16EEENSS_INS5_IJNSA_ILi8EEESF_EEENS5_IJSF_SB_EEEEEEEvNS4_8identityENS4_13SM90_TMA_LOADES1A_vS1B_EENS_8epilogue10collective18CollectiveEpilogueINS1E_23Sm100TmaWarpSpecializedILi3ELi2ELi16ELb1ELb0EEEJSH_NS5_IJNSS_ISF_SB_EENSS_INSA_ILi32EEESB_EEEEESI_SJ_SI_SJ_NS1E_6fusion15FusionCallbacksIS1I_NS1N_17LinearCombinationISI_fSI_fLNS_15FloatRoundStyleE2EEESH_S1M_JEEENS4_5SM1004TMEM4LOAD26SM100_TMEM_LOAD_16dp256b4xES1C_NS11_INS12_ILi2ELi4ELi3EEES15_NSS_INS5_IJS16_S1K_EEENS5_IJS1K_SB_EEEEEEENS4_17SM75_U32x4_LDSM_NENS4_14SM90_TMA_STOREES21_NS4_17SM90_U32x4_STSM_NENS4_39AutoVectorizingCopyWithAssumedAlignmentILi128EEEEEEvvEEEEvNT_6ParamsE,"",@"SHT_CUDA_INFO"
	.sectionflags	@""
	.align	4


	//----- nvinfo : EIATTR_CUDA_API_VERSION
	.align		4
        /*0000*/ 	.byte	0x04, 0x37
        /*0002*/ 	.short	(.L_31 - .L_30)
.L_30:
        /*0004*/ 	.word	0x00000082


	//----- nvinfo : EIATTR_KPARAM_INFO
	.align		4
.L_31:
        /*0008*/ 	.byte	0x04, 0x17
        /*000a*/ 	.short	(.L_33 - .L_32)
.L_32:
        /*000c*/ 	.word	0x00000000
        /*0010*/ 	.short	0x0000
        /*0012*/ 	.short	0x0000
        /*0014*/ 	.byte	0x00, 0xf0, 0x01, 0x20


	//----- nvinfo : EIATTR_AT_ENTRY_FRAGMENTS
	.align		4
.L_33:
        /*0018*/ 	.byte	0x04, 0x4f
        /*001a*/ 	.short	(.L_35 - .L_34)


	//   ....[0]....
.L_34:
        /*001c*/ 	.word	0x00000006


	//----- nvinfo : EIATTR_RESERVED_SMEM_USED
	.align		4
.L_35:
        /*0020*/ 	.byte	0x01, 0x41
	.zero		2


	//----- nvinfo : EIATTR_SPARSE_MMA_MASK
	.align		4
        /*0024*/ 	.byte	0x03, 0x50
        /*0026*/ 	.short	0x0000


	//----- nvinfo : EIATTR_TCGEN05_1CTA_USED
	.align		4
        /*0028*/ 	.byte	0x01, 0x51
	.zero		2


	//----- nvinfo : EIATTR_MAXREG_COUNT
	.align		4
        /*002c*/ 	.byte	0x03, 0x1b
        /*002e*/ 	.short	0x00ff


	//----- nvinfo : EIATTR_NUM_BARRIERS
	.align		4
        /*0030*/ 	.byte	0x02, 0x4c
        /*0032*/ 	.byte	0x07
	.zero		1


	//----- nvinfo : EIATTR_EXTERNS
	.align		4
        /*0034*/ 	.byte	0x04, 0x0f
        /*0036*/ 	.short	(.L_37 - .L_36)


	//   ....[0]....
	.align		4
.L_36:
        /*0038*/ 	.word	index@(__assertfail)


	//----- nvinfo : EIATTR_MERCURY_ISA_VERSION
	.align		4
.L_37:
        /*003c*/ 	.byte	0x03, 0x5f
        /*003e*/ 	.short	0x0101


	//----- nvinfo : EIATTR_INT_WARP_WIDE_INSTR_OFFSETS
	.align		4
        /*0040*/ 	.byte	0x04, 0x31
        /*0042*/ 	.short	(.L_39 - .L_38)


	//   ....[0]....
.L_38:
        /*0044*/ 	.word	0x000040f0


	//   ....[1]....
        /*0048*/ 	.word	0x00004120


	//   ....[2]....
        /*004c*/ 	.word	0x00004140


	//   ....[3]....
        /*0050*/ 	.word	0x00004d10


	//   ....[4]....
        /*0054*/ 	.word	0x00004d90


	//   ....[5]....
        /*0058*/ 	.word	0x00004e90


	//   ....[6]....
        /*005c*/ 	.word	0x00004fa0


	//----- nvinfo : EIATTR_COOP_GROUP_MASK_REGIDS
	.align		4
.L_39:
        /*0060*/ 	.byte	0x04, 0x29
        /*0062*/ 	.short	(.L_41 - .L_40)


	//   ....[0]....
.L_40:
        /*0064*/ 	.word	0xffffffff


	//   ....[1]....
        /*0068*/ 	.word	0xffffffff


	//   ....[2]....
        /*006c*/ 	.word	0xffffffff


	//   ....[3]....
        /*0070*/ 	.word	0xffffffff


	//   ....[4]....
        /*0074*/ 	.word	0xffffffff


	//   ....[5]....
        /*0078*/ 	.word	0xffffffff


	//   ....[6]....
        /*007c*/ 	.word	0xffffffff


	//   ....[7]....
        /*0080*/ 	.word	0xffffffff


	//   ....[8]....
        /*0084*/ 	.word	0xffffffff


	//   ....[9]....
        /*0088*/ 	.word	0xffffffff


	//   ....[10]....
        /*008c*/ 	.word	0xffffffff


	//   ....[11]....
        /*0090*/ 	.word	0xffffffff


	//   ....[12]....
        /*0094*/ 	.word	0xffffffff


	//   ....[13]....
        /*0098*/ 	.word	0xffffffff


	//----- nvinfo : EIATTR_COOP_GROUP_INSTR_OFFSETS
	.align		4
.L_41:
        /*009c*/ 	.byte	0x04, 0x28
        /*009e*/ 	.short	(.L_43 - .L_42)


	//   ....[0]....
.L_42:
        /*00a0*/ 	.word	0x00000080


	//   ....[1]....
        /*00a4*/ 	.word	0x000004f0


	//   ....[2]....
        /*00a8*/ 	.word	0x000006c0


	//   ....[3]....
        /*00ac*/ 	.word	0x00000840


	//   ....[4]....
        /*00b0*/ 	.word	0x00000940


	//   ....[5]....
        /*00b4*/ 	.word	0x00000ab0


	//   ....[6]....
        /*00b8*/ 	.word	0x00000c50


	//   ....[7]....
        /*00bc*/ 	.word	0x00000e00


	//   ....[8]....
        /*00c0*/ 	.word	0x000021d0


	//   ....[9]....
        /*00c4*/ 	.word	0x00003120


	//   ....[10]....
        /*00c8*/ 	.word	0x00003330


	//   ....[11]....
        /*00cc*/ 	.word	0x00003360


	//   ....[12]....
        /*00d0*/ 	.word	0x00003fd0


	//   ....[13]....
        /*00d4*/ 	.word	0x00004200


	//----- nvinfo : EIATTR_VRC_CTA_INIT_COUNT
	.align		4
.L_43:
        /*00d8*/ 	.byte	0x02, 0x4a
        /*00da*/ 	.byte	0x80
	.zero		1


	//----- nvinfo : EIATTR_SYSCALL_OFFSETS
	.align		4
        /*00dc*/ 	.byte	0x04, 0x46
        /*00de*/ 	.short	(.L_45 - .L_44)


	//   ....[0]....
.L_44:
        /*00e0*/ 	.word	0x00005ca0


	//   ....[1]....
        /*00e4*/ 	.word	0x00005d90


	//   ....[2]....
        /*00e8*/ 	.word	0x000065d0


	//   ....[3]....
        /*00ec*/ 	.word	0x00006f20


	//----- nvinfo : EIATTR_MBARRIER_INSTR_OFFSETS
	.align		4
.L_45:
        /*00f0*/ 	.byte	0x04, 0x39
        /*00f2*/ 	.short	(.L_47 - .L_46)


	//   ....[0]....
.L_46:
        /*00f4*/ 	.word	0x00000610
        /*00f8*/ 	.word	0x000000ff
        /*00fc*/ 	.word	0x00000000
        /*0100*/ 	.short	0x0100
        /*0102*/ 	.byte	0x04
	.zero		1


	//   ....[1]....
        /*0104*/ 	.word	0x00000620
        /*0108*/ 	.word	0x000000ff
        /*010c*/ 	.word	0x00000028
        /*0110*/ 	.short	0x0100
        /*0112*/ 	.byte	0x04
	.zero		1


	//   ....[2]....
        /*0114*/ 	.word	0x00000630
        /*0118*/ 	.word	0x000000ff
        /*011c*/ 	.word	0x00000008
        /*0120*/ 	.short	0x0100
        /*0122*/ 	.byte	0x04
	.zero		1


	//   ....[3]....
        /*0124*/ 	.word	0x00000640
        /*0128*/ 	.word	0x000000ff
        /*012c*/ 	.word	0x00000030
        /*0130*/ 	.short	0x0100
        /*0132*/ 	.byte	0x04
	.zero		1


	//   ....[4]....
        /*0134*/ 	.word	0x00000650
        /*0138*/ 	.word	0x000000ff
        /*013c*/ 	.word	0x00000010
        /*0140*/ 	.short	0x0100
        /*0142*/ 	.byte	0x04
	.zero		1


	//   ....[5]....
        /*0144*/ 	.word	0x00000660
        /*0148*/ 	.word	0x000000ff
        /*014c*/ 	.word	0x00000038
        /*0150*/ 	.short	0x0100
        /*0152*/ 	.byte	0x04
	.zero		1


	//   ....[6]....
        /*0154*/ 	.word	0x00000670
        /*0158*/ 	.word	0x000000ff
        /*015c*/ 	.word	0x00000018
        /*0160*/ 	.short	0x0100
        /*0162*/ 	.byte	0x04
	.zero		1


	//   ....[7]....
        /*0164*/ 	.word	0x00000680
        /*0168*/ 	.word	0x000000ff
        /*016c*/ 	.word	0x00000040
        /*0170*/ 	.short	0x0100
        /*0172*/ 	.byte	0x04
	.zero		1


	//   ....[8]....
        /*0174*/ 	.word	0x00000690
        /*0178*/ 	.word	0x000000ff
        /*017c*/ 	.word	0x00000020
        /*0180*/ 	.short	0x0100
        /*0182*/ 	.byte	0x04
	.zero		1


	//   ....[9]....
        /*0184*/ 	.word	0x000006a0
        /*0188*/ 	.word	0x000000ff
        /*018c*/ 	.word	0x00000048
        /*0190*/ 	.short	0x0100
        /*0192*/ 	.byte	0x04
	.zero		1


	//   ....[10]....
        /*0194*/ 	.word	0x000007d0
        /*0198*/ 	.word	0x000000ff
        /*019c*/ 	.word	0x00000050
        /*01a0*/ 	.short	0x0100
        /*01a2*/ 	.byte	0x04
	.zero		1


	//   ....[11]....
        /*01a4*/ 	.word	0x000007e0
        /*01a8*/ 	.word	0x000000ff
        /*01ac*/ 	.word	0x00000068
        /*01b0*/ 	.short	0x0100
        /*01b2*/ 	.byte	0x04
	.zero		1


	//   ....[12]....
        /*01b4*/ 	.word	0x000007f0
        /*01b8*/ 	.word	0x000000ff
        /*01bc*/ 	.word	0x00000058
        /*01c0*/ 	.short	0x0100
        /*01c2*/ 	.byte	0x04
	.zero		1


	//   ....[13]....
        /*01c4*/ 	.word	0x00000800
        /*01c8*/ 	.word	0x000000ff
        /*01cc*/ 	.word	0x00000070
        /*01d0*/ 	.short	0x0100
        /*01d2*/ 	.byte	0x04
	.zero		1


	//   ....[14]....
        /*01d4*/ 	.word	0x00000810
        /*01d8*/ 	.word	0x000000ff
        /*01dc*/ 	.word	0x00000060
        /*01e0*/ 	.short	0x0100
        /*01e2*/ 	.byte	0x04
	.zero		1


	//   ....[15]....
        /*01e4*/ 	.word	0x00000820
        /*01e8*/ 	.word	0x000000ff
        /*01ec*/ 	.word	0x00000078
        /*01f0*/ 	.short	0x0100
        /*01f2*/ 	.byte	0x04
	.zero		1


	//   ....[16]....
        /*01f4*/ 	.word	0x00000910
        /*01f8*/ 	.word	0x000000ff
        /*01fc*/ 	.word	0x00000080
        /*0200*/ 	.short	0x0100
        /*0202*/ 	.byte	0x06
	.zero		1


	//   ....[17]....
        /*0204*/ 	.word	0x00000920
        /*0208*/ 	.word	0x000000ff
        /*020c*/ 	.word	0x00000088
        /*0210*/ 	.short	0x0100
        /*0212*/ 	.byte	0x06
	.zero		1


	//   ....[18]....
        /*0214*/ 	.word	0x00000a60
        /*0218*/ 	.word	0x000000ff
        /*021c*/ 	.word	0x00000090
        /*0220*/ 	.short	0x0100
        /*0222*/ 	.byte	0x06
	.zero		1


	//   ....[19]....
        /*0224*/ 	.word	0x00000a70
        /*0228*/ 	.word	0x000000ff
        /*022c*/ 	.word	0x000000a0
        /*0230*/ 	.short	0x0100
        /*0232*/ 	.byte	0x06
	.zero		1


	//   ....[20]....
        /*0234*/ 	.word	0x00000a80
        /*0238*/ 	.word	0x000000ff
        /*023c*/ 	.word	0x00000098
        /*0240*/ 	.short	0x0100
        /*0242*/ 	.byte	0x06
	.zero		1


	//   ....[21]....
        /*0244*/ 	.word	0x00000a90
        /*0248*/ 	.word	0x000000ff
        /*024c*/ 	.word	0x000000a8
        /*0250*/ 	.short	0x0100
        /*0252*/ 	.byte	0x06
	.zero		1


	//   ....[22]....
        /*0254*/ 	.word	0x00000bc0
        /*0258*/ 	.word	0x000000ff
        /*025c*/ 	.word	0x000000b0
        /*0260*/ 	.short	0x0100
        /*0262*/ 	.byte	0x04
	.zero		1


	//   ....[23]....
        /*0264*/ 	.word	0x00000bd0
        /*0268*/ 	.word	0x000000ff
        /*026c*/ 	.word	0x000000d0
        /*0270*/ 	.short	0x0100
        /*0272*/ 	.byte	0x04
	.zero		1


	//   ....[24]....
        /*0274*/ 	.word	0x00000be0
        /*0278*/ 	.word	0x000000ff
        /*027c*/ 	.word	0x000000b8
        /*0280*/ 	.short	0x0100
        /*0282*/ 	.byte	0x04
	.zero		1


	//   ....[25]....
        /*0284*/ 	.word	0x00000bf0
        /*0288*/ 	.word	0x000000ff
        /*028c*/ 	.word	0x000000d8
        /*0290*/ 	.short	0x0100
        /*0292*/ 	.byte	0x04
	.zero		1


	//   ....[26]....
        /*0294*/ 	.word	0x00000c00
        /*0298*/ 	.word	0x000000ff
        /*029c*/ 	.word	0x000000c0
        /*02a0*/ 	.short	0x0100
        /*02a2*/ 	.byte	0x04
	.zero		1


	//   ....[27]....
        /*02a4*/ 	.word	0x00000c10
        /*02a8*/ 	.word	0x000000ff
        /*02ac*/ 	.word	0x000000e0
        /*02b0*/ 	.short	0x0100
        /*02b2*/ 	.byte	0x04
	.zero		1


	//   ....[28]....
        /*02b4*/ 	.word	0x00000c20
        /*02b8*/ 	.word	0x000000ff
        /*02bc*/ 	.word	0x000000c8
        /*02c0*/ 	.short	0x0100
        /*02c2*/ 	.byte	0x04
	.zero		1


	//   ....[29]....
        /*02c4*/ 	.word	0x00000c30
        /*02c8*/ 	.word	0x000000ff
        /*02cc*/ 	.word	0x000000e8
        /*02d0*/ 	.short	0x0100
        /*02d2*/ 	.byte	0x04
	.zero		1


	//   ....[30]....
        /*02d4*/ 	.word	0x00000d20
        /*02d8*/ 	.word	0x000000ff
        /*02dc*/ 	.word	0x000000f0
        /*02e0*/ 	.short	0x0100
        /*02e2*/ 	.byte	0x04
	.zero		1


	//   ....[31]....
        /*02e4*/ 	.word	0x00000d30
        /*02e8*/ 	.word	0x000000ff
        /*02ec*/ 	.word	0x00000100
        /*02f0*/ 	.short	0x0100
        /*02f2*/ 	.byte	0x04
	.zero		1


	//   ....[32]....
        /*02f4*/ 	.word	0x00000d40
        /*02f8*/ 	.word	0x000000ff
        /*02fc*/ 	.word	0x000000f8
        /*0300*/ 	.short	0x0100
        /*0302*/ 	.byte	0x04
	.zero		1


	//   ....[33]....
        /*0304*/ 	.word	0x00000d50
        /*0308*/ 	.word	0x000000ff
        /*030c*/ 	.word	0x00000108
        /*0310*/ 	.short	0x0100
        /*0312*/ 	.byte	0x04
	.zero		1


	//   ....[34]....
        /*0314*/ 	.word	0x000018b0
        /*0318*/ 	.word	0x00000000
        /*031c*/ 	.word	0x00000100
        /*0320*/ 	.short	0x010a
        /*0322*/ 	.byte	0xff
	.zero		1


	//   ....[35]....
        /*0324*/ 	.word	0x000018e0
        /*0328*/ 	.word	0x00000000
        /*032c*/ 	.word	0x000000f0
        /*0330*/ 	.short	0x0101
        /*0332*/ 	.byte	0xff
	.zero		1


	//   ....[36]....
        /*0334*/ 	.word	0x000019b0
        /*0338*/ 	.word	0x000000ff
        /*033c*/ 	.word	0x00000028
        /*0340*/ 	.short	0x010a
        /*0342*/ 	.byte	0x04
	.zero		1


	//   ....[37]....
        /*0344*/ 	.word	0x00001a30
        /*0348*/ 	.word	0x000000ff
        /*034c*/ 	.word	0x00000028
        /*0350*/ 	.short	0x010a
        /*0352*/ 	.byte	0x21
	.zero		1


	//   ....[38]....
        /*0354*/ 	.word	0x00001bd0
        /*0358*/ 	.word	0x000000ff
        /*035c*/ 	.word	0x00000028
        /*0360*/ 	.short	0x010a
        /*0362*/ 	.byte	0x05
	.zero		1


	//   ....[39]....
        /*0364*/ 	.word	0x00001dc0
        /*0368*/ 	.word	0x000000ff
        /*036c*/ 	.word	0x00000088
        /*0370*/ 	.short	0x0101
        /*0372*/ 	.byte	0x15
	.zero		1


	//   ....[40]....
        /*0374*/ 	.word	0x00001de0
        /*0378*/ 	.word	0x000000ff
        /*037c*/ 	.word	0x00000028
        /*0380*/ 	.short	0x010a
        /*0382*/ 	.byte	0x04
	.zero		1


	//   ....[41]....
        /*0384*/ 	.word	0x00001e60
        /*0388*/ 	.word	0x000000ff
        /*038c*/ 	.word	0x00000028
        /*0390*/ 	.short	0x010a
        /*0392*/ 	.byte	0x21
	.zero		1


	//   ....[42]....
        /*0394*/ 	.word	0x00001ff0
        /*0398*/ 	.word	0x000000ff
        /*039c*/ 	.word	0x00000028
        /*03a0*/ 	.short	0x010a
        /*03a2*/ 	.byte	0x05
	.zero		1


	//   ....[43]....
        /*03a4*/ 	.word	0x00002200
        /*03a8*/ 	.word	0x00000003
        /*03ac*/ 	.word	0x00000090
        /*03b0*/ 	.short	0x010a
        /*03b2*/ 	.byte	0xff
	.zero		1


	//   ....[44]....
        /*03b4*/ 	.word	0x00002350
        /*03b8*/ 	.word	0x00000000
        /*03bc*/ 	.word	0x00000000
        /*03c0*/ 	.short	0x0101
        /*03c2*/ 	.byte	0xff
	.zero		1


	//   ....[45]....
        /*03c4*/ 	.word	0x00002910
        /*03c8*/ 	.word	0x000000ff
        /*03cc*/ 	.word	0x00000000
        /*03d0*/ 	.short	0x010a
        /*03d2*/ 	.byte	0x04
	.zero		1


	//   ....[46]....
        /*03d4*/ 	.word	0x000029a0
        /*03d8*/ 	.word	0x000000ff
        /*03dc*/ 	.word	0x00000000
        /*03e0*/ 	.short	0x010a
        /*03e2*/ 	.byte	0x05
	.zero		1


	//   ....[47]....
        /*03e4*/ 	.word	0x00002a30
        /*03e8*/ 	.word	0x000000ff
        /*03ec*/ 	.word	0x00000000
        /*03f0*/ 	.short	0x010a
        /*03f2*/ 	.byte	0x05
	.zero		1


	//   ....[48]....
        /*03f4*/ 	.word	0x00002ac0
        /*03f8*/ 	.word	0x000000ff
        /*03fc*/ 	.word	0x00000000
        /*0400*/ 	.short	0x010a
        /*0402*/ 	.byte	0x05
	.zero		1


	//   ....[49]....
        /*0404*/ 	.word	0x00002b60
        /*0408*/ 	.word	0x00000000
        /*040c*/ 	.word	0x00000000
        /*0410*/ 	.short	0x010a
        /*0412*/ 	.byte	0xff
	.zero		1


	//   ....[50]....
        /*0414*/ 	.word	0x00002c80
        /*0418*/ 	.word	0x00000002
        /*041c*/ 	.word	0x000000f0
        /*0420*/ 	.short	0x010a
        /*0422*/ 	.byte	0xff
	.zero		1


	//   ....[51]....
        /*0424*/ 	.word	0x00002cf0
        /*0428*/ 	.word	0x00000002
        /*042c*/ 	.word	0x00000000
        /*0430*/ 	.short	0x0101
        /*0432*/ 	.byte	0xff
	.zero		1


	//   ....[52]....
        /*0434*/ 	.word	0x00002d10
        /*0438*/ 	.word	0x000000ff
        /*043c*/ 	.word	0x000000a0
        /*0440*/ 	.short	0x010a
        /*0442*/ 	.byte	0x04
	.zero		1


	//   ....[53]....
        /*0444*/ 	.word	0x00002e30
        /*0448*/ 	.word	0x00000002
        /*044c*/ 	.word	0x00000090
        /*0450*/ 	.short	0x010a
        /*0452*/ 	.byte	0xff
	.zero		1


	//   ....[54]....
        /*0454*/ 	.word	0x00002f30
        /*0458*/ 	.word	0x00000002
        /*045c*/ 	.word	0x00000000
        /*0460*/ 	.short	0x0101
        /*0462*/ 	.byte	0xff
	.zero		1


	//   ....[55]....
        /*0464*/ 	.word	0x00002fc0
        /*0468*/ 	.word	0x000000ff
        /*046c*/ 	.word	0x000000a0
        /*0470*/ 	.short	0x0106
        /*0472*/ 	.byte	0x04
	.zero		1


	//   ....[56]....
        /*0474*/ 	.word	0x00002fe0
        /*0478*/ 	.word	0x000000ff
        /*047c*/ 	.word	0x000000a0
        /*0480*/ 	.short	0x010a
        /*0482*/ 	.byte	0x04
	.zero		1


	//   ....[57]....
        /*0484*/ 	.word	0x00003070
        /*0488*/ 	.word	0x000000ff
        /*048c*/ 	.word	0x000000a0
        /*0490*/ 	.short	0x0106
        /*0492*/ 	.byte	0x07
	.zero		1


	//   ....[58]....
        /*0494*/ 	.word	0x000030b0
        /*0498*/ 	.word	0x00000000
        /*049c*/ 	.word	0x000000a0
        /*04a0*/ 	.short	0x010a
        /*04a2*/ 	.byte	0xff
	.zero		1


	//   ....[59]....
        /*04a4*/ 	.word	0x00003680
        /*04a8*/ 	.word	0x00000000
        /*04ac*/ 	.word	0x00000090
        /*04b0*/ 	.short	0x010a
        /*04b2*/ 	.byte	0xff
	.zero		1


	//   ....[60]....
        /*04b4*/ 	.word	0x00003780
        /*04b8*/ 	.word	0x00000003
        /*04bc*/ 	.word	0x00000000
        /*04c0*/ 	.short	0x0101
        /*04c2*/ 	.byte	0xff
	.zero		1


	//   ....[61]....
        /*04c4*/ 	.word	0x00003790
        /*04c8*/ 	.word	0x000000ff
        /*04cc*/ 	.word	0x00000000
        /*04d0*/ 	.short	0x010a
        /*04d2*/ 	.byte	0x04
	.zero		1


	//   ....[62]....
        /*04d4*/ 	.word	0x00003810
        /*04d8*/ 	.word	0x000000ff
        /*04dc*/ 	.word	0x000000d0
        /*04e0*/ 	.short	0x010a
        /*04e2*/ 	.byte	0x2e
	.zero		1


	//   ....[63]....
        /*04e4*/ 	.word	0x000038f0
        /*04e8*/ 	.word	0x000000ff
        /*04ec*/ 	.word	0x00000000
        /*04f0*/ 	.short	0x010a
        /*04f2*/ 	.byte	0x07
	.zero		1


	//   ....[64]....
        /*04f4*/ 	.word	0x00003a30
        /*04f8*/ 	.word	0x000000ff
        /*04fc*/ 	.word	0x00000000
        /*0500*/ 	.short	0x010a
        /*0502*/ 	.byte	0x04
	.zero		1


	//   ....[65]....
        /*0504*/ 	.word	0x00003e00
        /*0508*/ 	.word	0x000000ff
        /*050c*/ 	.word	0x00000000
        /*0510*/ 	.short	0x010a
        /*0512*/ 	.byte	0x04
	.zero		1


	//   ....[66]....
        /*0514*/ 	.word	0x00003e90
        /*0518*/ 	.word	0x000000ff
        /*051c*/ 	.word	0x00000000
        /*0520*/ 	.short	0x010a
        /*0522*/ 	.byte	0x05
	.zero		1


	//   ....[67]....
        /*0524*/ 	.word	0x00003f20
        /*0528*/ 	.word	0x000000ff
        /*052c*/ 	.word	0x00000000
        /*0530*/ 	.short	0x010a
        /*0532*/ 	.byte	0x05
	.zero		1


	//   ....[68]....
        /*0534*/ 	.word	0x00003fb0
        /*0538*/ 	.word	0x000000ff
        /*053c*/ 	.word	0x00000000
        /*0540*/ 	.short	0x010a
        /*0542*/ 	.byte	0x04
	.zero		1


	//   ....[69]....
        /*0544*/ 	.word	0x00004440
        /*0548*/ 	.word	0x0000000c
        /*054c*/ 	.word	0x00000090
        /*0550*/ 	.short	0x010a
        /*0552*/ 	.byte	0xff
	.zero		1


	//   ....[70]....
        /*0554*/ 	.word	0x000045b0
        /*0558*/ 	.word	0x00000000
        /*055c*/ 	.word	0x00000000
        /*0560*/ 	.short	0x0101
        /*0562*/ 	.byte	0xff
	.zero		1


	//   ....[71]....
        /*0564*/ 	.word	0x00004a30
        /*0568*/ 	.word	0x000000ff
        /*056c*/ 	.word	0x00000088
        /*0570*/ 	.short	0x010a
        /*0572*/ 	.byte	0x18
	.zero		1


	//   ....[72]....
        /*0574*/ 	.word	0x00004bf0
        /*0578*/ 	.word	0x000000ff
        /*057c*/ 	.word	0x00000068
        /*0580*/ 	.short	0x010a
        /*0582*/ 	.byte	0x04
	.zero		1


	//   ....[73]....
        /*0584*/ 	.word	0x00004dc0
        /*0588*/ 	.word	0x000000ff
        /*058c*/ 	.word	0x00000050
        /*0590*/ 	.short	0x010b
        /*0592*/ 	.byte	0x04
	.zero		1


	//   ....[74]....
        /*0594*/ 	.word	0x00004dd0
        /*0598*/ 	.word	0x000000ff
        /*059c*/ 	.word	0x00000000
        /*05a0*/ 	.short	0x0101
        /*05a2*/ 	.byte	0x14
	.zero		1


	//   ....[75]....
        /*05a4*/ 	.word	0x00004de0
        /*05a8*/ 	.word	0x000000ff
        /*05ac*/ 	.word	0x00000068
        /*05b0*/ 	.short	0x010a
        /*05b2*/ 	.byte	0x05
	.zero		1


	//   ....[76]....
        /*05b4*/ 	.word	0x00004fd0
        /*05b8*/ 	.word	0x000000ff
        /*05bc*/ 	.word	0x00000050
        /*05c0*/ 	.short	0x010b
        /*05c2*/ 	.byte	0x05
	.zero		1


	//   ....[77]....
        /*05c4*/ 	.word	0x00004fe0
        /*05c8*/ 	.word	0x000000ff
        /*05cc*/ 	.word	0x00000000
        /*05d0*/ 	.short	0x0101
        /*05d2*/ 	.byte	0x04
	.zero		1


	//   ....[78]....
        /*05d4*/ 	.word	0x00005080
        /*05d8*/ 	.word	0x000000ff
        /*05dc*/ 	.word	0x00000000
        /*05e0*/ 	.short	0x010a
        /*05e2*/ 	.byte	0x04
	.zero		1


	//   ....[79]....
        /*05e4*/ 	.word	0x00005110
        /*05e8*/ 	.word	0x000000ff
        /*05ec*/ 	.word	0x00000000
        /*05f0*/ 	.short	0x010a
        /*05f2*/ 	.byte	0x05
	.zero		1


	//   ....[80]....
        /*05f4*/ 	.word	0x000051b0
        /*05f8*/ 	.word	0x00000000
        /*05fc*/ 	.word	0x00000000
        /*0600*/ 	.short	0x010a
        /*0602*/ 	.byte	0xff
	.zero		1


	//   ....[81]....
        /*0604*/ 	.word	0x00005510
        /*0608*/ 	.word	0x00000000
        /*060c*/ 	.word	0x00000090
        /*0610*/ 	.short	0x010a
        /*0612*/ 	.byte	0xff
	.zero		1


	//   ....[82]....
        /*0614*/ 	.word	0x000055e0
        /*0618*/ 	.word	0x00000000
        /*061c*/ 	.word	0x00000000
        /*0620*/ 	.short	0x0101
        /*0622*/ 	.byte	0xff
	.zero		1


	//   ....[83]....
        /*0624*/ 	.word	0x000061f0
        /*0628*/ 	.word	0x00000002
        /*062c*/ 	.word	0x00000050
        /*0630*/ 	.short	0x010a
        /*0632*/ 	.byte	0xff
	.zero		1


	//   ....[84]....
        /*0634*/ 	.word	0x00006230
        /*0638*/ 	.word	0x0000001b
        /*063c*/ 	.word	0x000000b0
        /*0640*/ 	.short	0x010a
        /*0642*/ 	.byte	0xff
	.zero		1


	//   ....[85]....
        /*0644*/ 	.word	0x00006320
        /*0648*/ 	.word	0x00000002
        /*064c*/ 	.word	0x00000050
        /*0650*/ 	.short	0x010a
        /*0652*/ 	.byte	0xff
	.zero		1


	//   ....[86]....
        /*0654*/ 	.word	0x000064b0
        /*0658*/ 	.word	0x0000001b
        /*065c*/ 	.word	0x000000b0
        /*0660*/ 	.short	0x010a
        /*0662*/ 	.byte	0xff
	.zero		1


	//   ....[87]....
        /*0664*/ 	.word	0x00006c80
        /*0668*/ 	.word	0x00000000
        /*066c*/ 	.word	0x00000000
        /*0670*/ 	.short	0x0101
        /*0672*/ 	.byte	0xff
	.zero		1


	//   ....[88]....
        /*0674*/ 	.word	0x00006c90
        /*0678*/ 	.word	0x00000002
        /*067c*/ 	.word	0x00000050
        /*0680*/ 	.short	0x010a
        /*0682*/ 	.byte	0xff
	.zero		1


	//   ....[89]....
        /*0684*/ 	.word	0x00006d50
        /*0688*/ 	.word	0x00000002
        /*068c*/ 	.word	0x00000050
        /*0690*/ 	.short	0x010a
        /*0692*/ 	.byte	0xff
	.zero		1


	//   ....[90]....
        /*0694*/ 	.word	0x00007100
        /*0698*/ 	.word	0x000000ff
        /*069c*/ 	.word	0x00000000
        /*06a0*/ 	.short	0x0101
        /*06a2*/ 	.byte	0x04
	.zero		1


	//   ....[91]....
        /*06a4*/ 	.word	0x00007650
        /*06a8*/ 	.word	0x00000000
        /*06ac*/ 	.word	0x00000000
        /*06b0*/ 	.short	0x0101
        /*06b2*/ 	.byte	0xff
	.zero		1


	//   ....[92]....
        /*06b4*/ 	.word	0x00007900
        /*06b8*/ 	.word	0x000000ff
        /*06bc*/ 	.word	0x00000000
        /*06c0*/ 	.short	0x0101
        /*06c2*/ 	.byte	0x04
	.zero		1


	//   ....[93]....
        /*06c4*/ 	.word	0x00007920
        /*06c8*/ 	.word	0x00000000
        /*06cc*/ 	.word	0x00000100
        /*06d0*/ 	.short	0x010a
        /*06d2*/ 	.byte	0xff
	.zero		1


	//   ....[94]....
        /*06d4*/ 	.word	0x00007980
        /*06d8*/ 	.word	0x00000000
        /*06dc*/ 	.word	0x00000028
        /*06e0*/ 	.short	0x010a
        /*06e2*/ 	.byte	0xff
	.zero		1


	//   ....[95]....
        /*06e4*/ 	.word	0x000079e0
        /*06e8*/ 	.word	0x00000000
        /*06ec*/ 	.word	0x00000028
        /*06f0*/ 	.short	0x010a
        /*06f2*/ 	.byte	0xff
	.zero		1


	//   ....[96]....
        /*06f4*/ 	.word	0x00007a30
        /*06f8*/ 	.word	0x00000003
        /*06fc*/ 	.word	0x00000090
        /*0700*/ 	.short	0x010a
        /*0702*/ 	.byte	0xff
	.zero		1


	//   ....[97]....
        /*0704*/ 	.word	0x00007a90
        /*0708*/ 	.word	0x00000000
        /*070c*/ 	.word	0x00000000
        /*0710*/ 	.short	0x010a
        /*0712*/ 	.byte	0xff
	.zero		1


	//   ....[98]....
        /*0714*/ 	.word	0x00007af0
        /*0718*/ 	.word	0x00000000
        /*071c*/ 	.word	0x00000000
        /*0720*/ 	.short	0x010a
        /*0722*/ 	.byte	0xff
	.zero		1


	//   ....[99]....
        /*0724*/ 	.word	0x00007b50
        /*0728*/ 	.word	0x00000000
        /*072c*/ 	.word	0x00000000
        /*0730*/ 	.short	0x010a
        /*0732*/ 	.byte	0xff
	.zero		1


	//   ....[100]....
        /*0734*/ 	.word	0x00007bb0
        /*0738*/ 	.word	0x00000000
        /*073c*/ 	.word	0x00000000
        /*0740*/ 	.short	0x010a
        /*0742*/ 	.byte	0xff
	.zero		1


	//   ....[101]....
        /*0744*/ 	.word	0x00007c00
        /*0748*/ 	.word	0x00000002
        /*074c*/ 	.word	0x000000f0
        /*0750*/ 	.short	0x010a
        /*0752*/ 	.byte	0xff
	.zero		1


	//   ....[102]....
        /*0754*/ 	.word	0x00007c60
        /*0758*/ 	.word	0x00000002
        /*075c*/ 	.word	0x000000a0
        /*0760*/ 	.short	0x010a
        /*0762*/ 	.byte	0xff
	.zero		1


	//   ....[103]....
        /*0764*/ 	.word	0x00007cb0
        /*0768*/ 	.word	0x00000002
        /*076c*/ 	.word	0x00000090
        /*0770*/ 	.short	0x010a
        /*0772*/ 	.byte	0xff
	.zero		1


	//   ....[104]....
        /*0774*/ 	.word	0x00007d10
        /*0778*/ 	.word	0x00000000
        /*077c*/ 	.word	0x000000a0
        /*0780*/ 	.short	0x010a
        /*0782*/ 	.byte	0xff
	.zero		1


	//   ....[105]....
        /*0784*/ 	.word	0x00007d60
        /*0788*/ 	.word	0x00000000
        /*078c*/ 	.word	0x00000090
        /*0790*/ 	.short	0x010a
        /*0792*/ 	.byte	0xff
	.zero		1


	//   ....[106]....
        /*0794*/ 	.word	0x00007dc0
        /*0798*/ 	.word	0x00000002
        /*079c*/ 	.word	0x000000d0
        /*07a0*/ 	.short	0x010a
        /*07a2*/ 	.byte	0xff
	.zero		1


	//   ....[107]....
        /*07a4*/ 	.word	0x00007e20
        /*07a8*/ 	.word	0x00000000
        /*07ac*/ 	.word	0x00000000
        /*07b0*/ 	.short	0x010a
        /*07b2*/ 	.byte	0xff
	.zero		1


	//   ....[108]....
        /*07b4*/ 	.word	0x00007e80
        /*07b8*/ 	.word	0x00000000
        /*07bc*/ 	.word	0x00000000
        /*07c0*/ 	.short	0x010a
        /*07c2*/ 	.byte	0xff
	.zero		1


	//   ....[109]....
        /*07c4*/ 	.word	0x00007ee0
        /*07c8*/ 	.word	0x00000000
        /*07cc*/ 	.word	0x00000000
        /*07d0*/ 	.short	0x010a
        /*07d2*/ 	.byte	0xff
	.zero		1


	//   ....[110]....
        /*07d4*/ 	.word	0x00007f40
        /*07d8*/ 	.word	0x00000000
        /*07dc*/ 	.word	0x00000000
        /*07e0*/ 	.short	0x010a
        /*07e2*/ 	.byte	0xff
	.zero		1


	//   ....[111]....
        /*07e4*/ 	.word	0x00007fa0
        /*07e8*/ 	.word	0x00000000
        /*07ec*/ 	.word	0x00000000
        /*07f0*/ 	.short	0x010a
        /*07f2*/ 	.byte	0xff
	.zero		1


	//   ....[112]....
        /*07f4*/ 	.word	0x00007ff0
        /*07f8*/ 	.word	0x0000000c
        /*07fc*/ 	.word	0x00000090
        /*0800*/ 	.short	0x010a
        /*0802*/ 	.byte	0xff
	.zero		1


	//   ....[113]....
        /*0804*/ 	.word	0x00008050
        /*0808*/ 	.word	0x00000000
        /*080c*/ 	.word	0x00000088
        /*0810*/ 	.short	0x010a
        /*0812*/ 	.byte	0xff
	.zero		1


	//   ....[114]....
        /*0814*/ 	.word	0x000080b0
        /*0818*/ 	.word	0x00000000
        /*081c*/ 	.word	0x00000068
        /*0820*/ 	.short	0x010a
        /*0822*/ 	.byte	0xff
	.zero		1


	//   ....[115]....
        /*0824*/ 	.word	0x00008110
        /*0828*/ 	.word	0x00000006
        /*082c*/ 	.word	0x00000068
        /*0830*/ 	.short	0x010a
        /*0832*/ 	.byte	0xff
	.zero		1


	//   ....[116]....
        /*0834*/ 	.word	0x00008170
        /*0838*/ 	.word	0x00000000
        /*083c*/ 	.word	0x00000000
        /*0840*/ 	.short	0x010a
        /*0842*/ 	.byte	0xff
	.zero		1


	//   ....[117]....
        /*0844*/ 	.word	0x000081d0
        /*0848*/ 	.word	0x00000000
        /*084c*/ 	.word	0x00000000
        /*0850*/ 	.short	0x010a
        /*0852*/ 	.byte	0xff
	.zero		1


	//   ....[118]....
        /*0854*/ 	.word	0x00008220
        /*0858*/ 	.word	0x00000000
        /*085c*/ 	.word	0x00000090
        /*0860*/ 	.short	0x010a
        /*0862*/ 	.byte	0xff
	.zero		1


	//   ....[119]....
        /*0864*/ 	.word	0x00008270
        /*0868*/ 	.word	0x00000002
        /*086c*/ 	.word	0x00000050
        /*0870*/ 	.short	0x010a
        /*0872*/ 	.byte	0xff
	.zero		1


	//   ....[120]....
        /*0874*/ 	.word	0x000082c0
        /*0878*/ 	.word	0x0000001b
        /*087c*/ 	.word	0x000000b0
        /*0880*/ 	.short	0x010a
        /*0882*/ 	.byte	0xff
	.zero		1


	//   ....[121]....
        /*0884*/ 	.word	0x00008310
        /*0888*/ 	.word	0x00000002
        /*088c*/ 	.word	0x00000050
        /*0890*/ 	.short	0x010a
        /*0892*/ 	.byte	0xff
	.zero		1


	//----- nvinfo : EIATTR_NUM_MBARRIERS
	.align		4
.L_47:
        /*0894*/ 	.byte	0x03, 0x38
        /*0896*/ 	.short	0x0022


	//----- nvinfo : EIATTR_EXIT_INSTR_OFFSETS
	.align		4
        /*0898*/ 	.byte	0x04, 0x1c
        /*089a*/ 	.short	(.L_49 - .L_48)


	//   ....[0]....
.L_48:
        /*089c*/ 	.word	0x00002b90


	//   ....[1]....
        /*08a0*/ 	.word	0x00003080


	//   ....[2]....
        /*08a4*/ 	.word	0x000030e0


	//   ....[3]....
        /*08a8*/ 	.word	0x00004210


	//   ....[4]....
        /*08ac*/ 	.word	0x000051e0


	//   ....[5]....
        /*08b0*/ 	.word	0x00005220


	//   ....[6]....
        /*08b4*/ 	.word	0x000077f0


	//   ....[7]....
        /*08b8*/ 	.word	0x00007870


	//   ....[8]....
        /*08bc*/ 	.word	0x000078a0


	//   ....[9]....
        /*08c0*/ 	.word	0x00007910


	//----- nvinfo : EIATTR_MAX_THREADS
	.align		4
.L_49:
        /*08c4*/ 	.byte	0x04, 0x05
        /*08c6*/ 	.short	(.L_51 - .L_50)
.L_50:
        /*08c8*/ 	.word	0x00000100
        /*08cc*/ 	.word	0x00000001
        /*08d0*/ 	.word	0x00000001


	//----- nvinfo : EIATTR_CRS_STACK_SIZE
	.align		4
.L_51:
        /*08d4*/ 	.byte	0x04, 0x1e
        /*08d6*/ 	.short	(.L_53 - .L_52)
.L_52:
        /*08d8*/ 	.word	0x00000000


	//----- nvinfo : EIATTR_CBANK_PARAM_SIZE
	.align		4
.L_53:
        /*08dc*/ 	.byte	0x03, 0x19
        /*08de*/ 	.short	0x0800


	//----- nvinfo : EIATTR_PARAM_CBANK
	.align		4
        /*08e0*/ 	.byte	0x04, 0x0a
        /*08e2*/ 	.short	(.L_55 - .L_54)
	.align		4
.L_54:
        /*08e4*/ 	.word	index@(.nv.constant0._ZN7cutlass13device_kernelINS_4gemm6kernel13GemmUniversalIN4cute5tupleIJiiiiEEENS1_10collective13CollectiveMmaINS1_35MainloopSm100TmaUmmaWarpSpecializedILi5ELi2ELi4ENS5_IJNS4_1CILi1EEENSA_ILi2EEESB_EEEEENS5_IJNSA_ILi64EEESF_NSA_ILi128EEEEEENS_6half_tENS5_IJlSB_lEEESI_SJ_NS4_8TiledMMAINS4_8MMA_AtomIJNS4_20SM100_MMA_F16BF16_SSISI_SI_fLi64ELi64ELNS4_4UMMA5MajorE0ELSO_0ELNSN_7ScaleInE0ELSP_0EEEEEENS4_6LayoutINS5_IJSB_SB_SB_EEENS5_IJNSA_ILi0EEESU_SU_EEEEENS5_IJNS4_10UnderscoreESX_SX_EEEEENS4_23SM90_TMA_LOAD_MULTICASTENS4_14ComposedLayoutINS4_7SwizzleILi3ELi4ELi3EEENS4_18smem_ptr_flag_bitsILi16EEENSS_INS5_IJNSA_ILi8EEESF_EEENS5_IJSF_SB_EEEEEEEvNS4_8identityENS4_13SM90_TMA_LOADES1A_vS1B_EENS_8epilogue10collective18CollectiveEpilogueINS1E_23Sm100TmaWarpSpecializedILi3ELi2ELi16ELb1ELb0EEEJSH_NS5_IJNSS_ISF_SB_EENSS_INSA_ILi32EEESB_EEEEESI_SJ_SI_SJ_NS1E_6fusion15FusionCallbacksIS1I_NS1N_17LinearCombinationISI_fSI_fLNS_15FloatRoundStyleE2EEESH_S1M_JEEENS4_5SM1004TMEM4LOAD26SM100_TMEM_LOAD_16dp256b4xES1C_NS11_INS12_ILi2ELi4ELi3EEES15_NSS_INS5_IJS16_S1K_EEENS5_IJS1K_SB_EEEEEEENS4_17SM75_U32x4_LDSM_NENS4_14SM90_TMA_STOREES21_NS4_17SM90_U32x4_STSM_NENS4_39AutoVectorizingCopyWithAssumedAlignmentILi128EEEEEEvvEEEEvNT_6ParamsE)
        /*08e8*/ 	.short	0x0380
        /*08ea*/ 	.short	0x0800


	//----- nvinfo : EIATTR_SW_WAR
	.align		4
.L_55:
        /*08ec*/ 	.byte	0x04, 0x36
        /*08ee*/ 	.short	(.L_57 - .L_56)
.L_56:
        /*08f0*/ 	.word	0x00000008
.L_57:


//--------------------- .nv.callgraph             --------------------------
	.section	.nv.callgraph,"",@"SHT_CUDA_CALLGRAPH"
	.align	4
	.sectionentsize	8
	.align		4
        /*0000*/ 	.word	0x00000000
	.align		4
        /*0004*/ 	.word	0xffffffff
	.align		4
        /*0008*/ 	.word	index@(_ZN7cutlass13device_kernelINS_4gemm6kernel13GemmUniversalIN4cute5tupleIJiiiiEEENS1_10collective13CollectiveMmaINS1_35MainloopSm100TmaUmmaWarpSpecializedILi5ELi2ELi4ENS5_IJNS4_1CILi1EEENSA_ILi2EEESB_EEEEENS5_IJNSA_ILi64EEESF_NSA_ILi128EEEEEENS_6half_tENS5_IJlSB_lEEESI_SJ_NS4_8TiledMMAINS4_8MMA_AtomIJNS4_20SM100_MMA_F16BF16_SSISI_SI_fLi64ELi64ELNS4_4UMMA5MajorE0ELSO_0ELNSN_7ScaleInE0ELSP_0EEEEEENS4_6LayoutINS5_IJSB_SB_SB_EEENS5_IJNSA_ILi0EEESU_SU_EEEEENS5_IJNS4_10UnderscoreESX_SX_EEEEENS4_23SM90_TMA_LOAD_MULTICASTENS4_14ComposedLayoutINS4_7SwizzleILi3ELi4ELi3EEENS4_18smem_ptr_flag_bitsILi16EEENSS_INS5_IJNSA_ILi8EEESF_EEENS5_IJSF_SB_EEEEEEEvNS4_8identityENS4_13SM90_TMA_LOADES1A_vS1B_EENS_8epilogue10collective18CollectiveEpilogueINS1E_23Sm100TmaWarpSpecializedILi3ELi2ELi16ELb1ELb0EEEJSH_NS5_IJNSS_ISF_SB_EENSS_INSA_ILi32EEESB_EEEEESI_SJ_SI_SJ_NS1E_6fusion15FusionCallbacksIS1I_NS1N_17LinearCombinationISI_fSI_fLNS_15FloatRoundStyleE2EEESH_S1M_JEEENS4_5SM1004TMEM4LOAD26SM100_TMEM_LOAD_16dp256b4xES1C_NS11_INS12_ILi2ELi4ELi3EEES15_NSS_INS5_IJS16_S1K_EEENS5_IJS1K_SB_EEEEEEENS4_17SM75_U32x4_LDSM_NENS4_14SM90_TMA_STOREES21_NS4_17SM90_U32x4_STSM_NENS4_39AutoVectorizingCopyWithAssumedAlignmentILi128EEEEEEvvEEEEvNT_6ParamsE)
	.align		4
        /*000c*/ 	.word	index@(__assertfail)
	.align		4
        /*0010*/ 	.word	0x00000000
	.align		4
        /*0014*/ 	.word	0xfffffffe
	.align		4
        /*0018*/ 	.word	0x00000000
	.align		4
        /*001c*/ 	.word	0xfffffffd
	.align		4
        /*0020*/ 	.word	0x00000000
	.align		4
        /*0024*/ 	.word	0xfffffffc


//--------------------- .nv.constant4             --------------------------
	.section	.nv.constant4,"a",@progbits
	.align	8
	.align		8
.nv.constant4:
        /*0000*/ 	.dword	__assertfail
	.align		8
        /*0008*/ 	.dword	__unnamed_1
	.align		8
        /*0010*/ 	.dword	__unnamed_2
	.align		8
        /*0018*/ 	.dword	_ZN39_INTERNAL_d9239225_4_k_cu_bf85450d_65494cuda3std3__45__cpo5beginE
	.align		8
        /*0020*/ 	.dword	_ZN39_INTERNAL_d9239225_4_k_cu_bf85450d_65494cuda3std3__45__cpo3endE
	.align		8
        /*0028*/ 	.dword	_ZN39_INTERNAL_d9239225_4_k_cu_bf85450d_65494cuda3std3__45__cpo6cbeginE
	.align		8
        /*0030*/ 	.dword	_ZN39_INTERNAL_d9239225_4_k_cu_bf85450d_65494cuda3std3__45__cpo4cendE
	.align		8
        /*0038*/ 	.dword	_ZN39_INTERNAL_d9239225_4_k_cu_bf85450d_65494cuda3std3__441_GLOBAL__N__d9239225_4_k_cu_bf85450d_65496ignoreE
	.align		8
        /*0040*/ 	.dword	_ZN39_INTERNAL_d9239225_4_k_cu_bf85450d_65494cuda3std3__419piecewise_constructE
	.align		8
        /*0048*/ 	.dword	_ZN39_INTERNAL_d9239225_4_k_cu_bf85450d_65494cuda3std3__48in_placeE
	.align		8
        /*0050*/ 	.dword	_ZN39_INTERNAL_d9239225_4_k_cu_bf85450d_65494cuda3std6ranges3__45__cpo4swapE
	.align		8
        /*0058*/ 	.dword	_ZN39_INTERNAL_d9239225_4_k_cu_bf85450d_65494cuda3std6ranges3__45__cpo9iter_moveE
	.align		8
        /*0060*/ 	.dword	_ZN39_INTERNAL_d9239225_4_k_cu_bf85450d_65494cute7productE
	.align		8
        /*0068*/ 	.dword	_ZN39_INTERNAL_d9239225_4_k_cu_bf85450d_65494cute1_E
	.align		8
        /*0070*/ 	.dword	$str$25
	.align		8
        /*0078*/ 	.dword	$str$26
	.align		8
        /*0080*/ 	.dword	$str$27
	.align		8
        /*0088*/ 	.dword	$str$28


//--------------------- .text._ZN7cutlass13device_kernelINS_4gemm6kernel13GemmUniversalIN4cute5tupleIJiiiiEEENS1_10collective13CollectiveMmaINS1_35MainloopSm100TmaUmmaWarpSpecializedILi5ELi2ELi4ENS5_IJNS4_1CILi1EEENSA_ILi2EEESB_EEEEENS5_IJNSA_ILi64EEESF_NSA_ILi128EEEEEENS_6half_tENS5_IJlSB_lEEESI_SJ_NS4_8TiledMMAINS4_8MMA_AtomIJNS4_20SM100_MMA_F16BF16_SSISI_SI_fLi64ELi64ELNS4_4UMMA5MajorE0ELSO_0ELNSN_7ScaleInE0ELSP_0EEEEEENS4_6LayoutINS5_IJSB_SB_SB_EEENS5_IJNSA_ILi0EEESU_SU_EEEEENS5_IJNS4_10UnderscoreESX_SX_EEEEENS4_23SM90_TMA_LOAD_MULTICASTENS4_14ComposedLayoutINS4_7SwizzleILi3ELi4ELi3EEENS4_18smem_ptr_flag_bitsILi16EEENSS_INS5_IJNSA_ILi8EEESF_EEENS5_IJSF_SB_EEEEEEEvNS4_8identityENS4_13SM90_TMA_LOADES1A_vS1B_EENS_8epilogue10collective18CollectiveEpilogueINS1E_23Sm100TmaWarpSpecializedILi3ELi2ELi16ELb1ELb0EEEJSH_NS5_IJNSS_ISF_SB_EENSS_INSA_ILi32EEESB_EEEEESI_SJ_SI_SJ_NS1E_6fusion15FusionCallbacksIS1I_NS1N_17LinearCombinationISI_fSI_fLNS_15FloatRoundStyleE2EEESH_S1M_JEEENS4_5SM1004TMEM4LOAD26SM100_TMEM_LOAD_16dp256b4xES1C_NS11_INS12_ILi2ELi4ELi3EEES15_NSS_INS5_IJS16_S1K_EEENS5_IJS1K_SB_EEEEEEENS4_17SM75_U32x4_LDSM_NENS4_14SM90_TMA_STOREES21_NS4_17SM90_U32x4_STSM_NENS4_39AutoVectorizingCopyWithAssumedAlignmentILi128EEEEEEvvEEEEvNT_6ParamsE --------------------------
	.section	.text._ZN7cutlass13device_kernelINS_4gemm6kernel13GemmUniversalIN4cute5tupleIJiiiiEEENS1_10collective13CollectiveMmaINS1_35MainloopSm100TmaUmmaWarpSpecializedILi5ELi2ELi4ENS5_IJNS4_1CILi1EEENSA_ILi2EEESB_EEEEENS5_IJNSA_ILi64EEESF_NSA_ILi128EEEEEENS_6half_tENS5_IJlSB_lEEESI_SJ_NS4_8TiledMMAINS4_8MMA_AtomIJNS4_20SM100_MMA_F16BF16_SSISI_SI_fLi64ELi64ELNS4_4UMMA5MajorE0ELSO_0ELNSN_7ScaleInE0ELSP_0EEEEEENS4_6LayoutINS5_IJSB_SB_SB_EEENS5_IJNSA_ILi0EEESU_SU_EEEEENS5_IJNS4_10UnderscoreESX_SX_EEEEENS4_23SM90_TMA_LOAD_MULTICASTENS4_14ComposedLayoutINS4_7SwizzleILi3ELi4ELi3EEENS4_18smem_ptr_flag_bitsILi16EEENSS_INS5_IJNSA_ILi8EEESF_EEENS5_IJSF_SB_EEEEEEEvNS4_8identityENS4_13SM90_TMA_LOADES1A_vS1B_EENS_8epilogue10collective18CollectiveEpilogueINS1E_23Sm100TmaWarpSpecializedILi3ELi2ELi16ELb1ELb0EEEJSH_NS5_IJNSS_ISF_SB_EENSS_INSA_ILi32EEESB_EEEEESI_SJ_SI_SJ_NS1E_6fusion15FusionCallbacksIS1I_NS1N_17LinearCombinationISI_fSI_fLNS_15FloatRoundStyleE2EEESH_S1M_JEEENS4_5SM1004TMEM4LOAD26SM100_TMEM_LOAD_16dp256b4xES1C_NS11_INS12_ILi2ELi4ELi3EEES15_NSS_INS5_IJS16_S1K_EEENS5_IJS1K_SB_EEEEEEENS4_17SM75_U32x4_LDSM_NENS4_14SM90_TMA_STOREES21_NS4_17SM90_U32x4_STSM_NENS4_39AutoVectorizingCopyWithAssumedAlignmentILi128EEEEEEvvEEEEvNT_6ParamsE,"ax",@progbits
	.align	128
.text._ZN7cutlass13device_kernelINS_4gemm6kernel13GemmUniversalIN4cute5tupleIJiiiiEEENS1_10collective13CollectiveMmaINS1_35MainloopSm100TmaUmmaWarpSpecializedILi5ELi2ELi4ENS5_IJNS4_1CILi1EEENSA_ILi2EEESB_EEEEENS5_IJNSA_ILi64EEESF_NSA_ILi128EEEEEENS_6half_tENS5_IJlSB_lEEESI_SJ_NS4_8TiledMMAINS4_8MMA_AtomIJNS4_20SM100_MMA_F16BF16_SSISI_SI_fLi64ELi64ELNS4_4UMMA5MajorE0ELSO_0ELNSN_7ScaleInE0ELSP_0EEEEEENS4_6LayoutINS5_IJSB_SB_SB_EEENS5_IJNSA_ILi0EEESU_SU_EEEEENS5_IJNS4_10UnderscoreESX_SX_EEEEENS4_23SM90_TMA_LOAD_MULTICASTENS4_14ComposedLayoutINS4_7SwizzleILi3ELi4ELi3EEENS4_18smem_ptr_flag_bitsILi16EEENSS_INS5_IJNSA_ILi8EEESF_EEENS5_IJSF_SB_EEEEEEEvNS4_8identityENS4_13SM90_TMA_LOADES1A_vS1B_EENS_8epilogue10collective18CollectiveEpilogueINS1E_23Sm100TmaWarpSpecializedILi3ELi2ELi16ELb1ELb0EEEJSH_NS5_IJNSS_ISF_SB_EENSS_INSA_ILi32EEESB_EEEEESI_SJ_SI_SJ_NS1E_6fusion15FusionCallbacksIS1I_NS1N_17LinearCombinationISI_fSI_fLNS_15FloatRoundStyleE2EEESH_S1M_JEEENS4_5SM1004TMEM4LOAD26SM100_TMEM_LOAD_16dp256b4xES1C_NS11_INS12_ILi2ELi4ELi3EEES15_NSS_INS5_IJS16_S1K_EEENS5_IJS1K_SB_EEEEEEENS4_17SM75_U32x4_LDSM_NENS4_14SM90_TMA_STOREES21_NS4_17SM90_U32x4_STSM_NENS4_39AutoVectorizingCopyWithAssumedAlignmentILi128EEEEEEvvEEEEvNT_6ParamsE:
        .type           _ZN7cutlass13device_kernelINS_4gemm6kernel13GemmUniversalIN4cute5tupleIJiiiiEEENS1_10collective13CollectiveMmaINS1_35MainloopSm100TmaUmmaWarpSpecializedILi5ELi2ELi4ENS5_IJNS4_1CILi1EEENSA_ILi2EEESB_EEEEENS5_IJNSA_ILi64EEESF_NSA_ILi128EEEEEENS_6half_tENS5_IJlSB_lEEESI_SJ_NS4_8TiledMMAINS4_8MMA_AtomIJNS4_20SM100_MMA_F16BF16_SSISI_SI_fLi64ELi64ELNS4_4UMMA5MajorE0ELSO_0ELNSN_7ScaleInE0ELSP_0EEEEEENS4_6LayoutINS5_IJSB_SB_SB_EEENS5_IJNSA_ILi0EEESU_SU_EEEEENS5_IJNS4_10UnderscoreESX_SX_EEEEENS4_23SM90_TMA_LOAD_MULTICASTENS4_14ComposedLayoutINS4_7SwizzleILi3ELi4ELi3EEENS4_18smem_ptr_flag_bitsILi16EEENSS_INS5_IJNSA_ILi8EEESF_EEENS5_IJSF_SB_EEEEEEEvNS4_8identityENS4_13SM90_TMA_LOADES1A_vS1B_EENS_8epilogue10collective18CollectiveEpilogueINS1E_23Sm100TmaWarpSpecializedILi3ELi2ELi16ELb1ELb0EEEJSH_NS5_IJNSS_ISF_SB_EENSS_INSA_ILi32EEESB_EEEEESI_SJ_SI_SJ_NS1E_6fusion15FusionCallbacksIS1I_NS1N_17LinearCombinationISI_fSI_fLNS_15FloatRoundStyleE2EEESH_S1M_JEEENS4_5SM1004TMEM4LOAD26SM100_TMEM_LOAD_16dp256b4xES1C_NS11_INS12_ILi2ELi4ELi3EEES15_NSS_INS5_IJS16_S1K_EEENS5_IJS1K_SB_EEEEEEENS4_17SM75_U32x4_LDSM_NENS4_14SM90_TMA_STOREES21_NS4_17SM90_U32x4_STSM_NENS4_39AutoVectorizingCopyWithAssumedAlignmentILi128EEEEEEvvEEEEvNT_6ParamsE,@function
        .size           _ZN7cutlass13device_kernelINS_4gemm6kernel13GemmUniversalIN4cute5tupleIJiiiiEEENS1_10collective13CollectiveMmaINS1_35MainloopSm100TmaUmmaWarpSpecializedILi5ELi2ELi4ENS5_IJNS4_1CILi1EEENSA_ILi2EEESB_EEEEENS5_IJNSA_ILi64EEESF_NSA_ILi128EEEEEENS_6half_tENS5_IJlSB_lEEESI_SJ_NS4_8TiledMMAINS4_8MMA_AtomIJNS4_20SM100_MMA_F16BF16_SSISI_SI_fLi64ELi64ELNS4_4UMMA5MajorE0ELSO_0ELNSN_7ScaleInE0ELSP_0EEEEEENS4_6LayoutINS5_IJSB_SB_SB_EEENS5_IJNSA_ILi0EEESU_SU_EEEEENS5_IJNS4_10UnderscoreESX_SX_EEEEENS4_23SM90_TMA_LOAD_MULTICASTENS4_14ComposedLayoutINS4_7SwizzleILi3ELi4ELi3EEENS4_18smem_ptr_flag_bitsILi16EEENSS_INS5_IJNSA_ILi8EEESF_EEENS5_IJSF_SB_EEEEEEEvNS4_8identityENS4_13SM90_TMA_LOADES1A_vS1B_EENS_8epilogue10collective18CollectiveEpilogueINS1E_23Sm100TmaWarpSpecializedILi3ELi2ELi16ELb1ELb0EEEJSH_NS5_IJNSS_ISF_SB_EENSS_INSA_ILi32EEESB_EEEEESI_SJ_SI_SJ_NS1E_6fusion15FusionCallbacksIS1I_NS1N_17LinearCombinationISI_fSI_fLNS_15FloatRoundStyleE2EEESH_S1M_JEEENS4_5SM1004TMEM4LOAD26SM100_TMEM_LOAD_16dp256b4xES1C_NS11_INS12_ILi2ELi4ELi3EEES15_NSS_INS5_IJS16_S1K_EEENS5_IJS1K_SB_EEEEEEENS4_17SM75_U32x4_LDSM_NENS4_14SM90_TMA_STOREES21_NS4_17SM90_U32x4_STSM_NENS4_39AutoVectorizingCopyWithAssumedAlignmentILi128EEEEEEvvEEEEvNT_6ParamsE,(.L_x_164 - _ZN7cutlass13device_kernelINS_4gemm6kernel13GemmUniversalIN4cute5tupleIJiiiiEEENS1_10collective13CollectiveMmaINS1_35MainloopSm100TmaUmmaWarpSpecializedILi5ELi2ELi4ENS5_IJNS4_1CILi1EEENSA_ILi2EEESB_EEEEENS5_IJNSA_ILi64EEESF_NSA_ILi128EEEEEENS_6half_tENS5_IJlSB_lEEESI_SJ_NS4_8TiledMMAINS4_8MMA_AtomIJNS4_20SM100_MMA_F16BF16_SSISI_SI_fLi64ELi64ELNS4_4UMMA5MajorE0ELSO_0ELNSN_7ScaleInE0ELSP_0EEEEEENS4_6LayoutINS5_IJSB_SB_SB_EEENS5_IJNSA_ILi0EEESU_SU_EEEEENS5_IJNS4_10UnderscoreESX_SX_EEEEENS4_23SM90_TMA_LOAD_MULTICASTENS4_14ComposedLayoutINS4_7SwizzleILi3ELi4ELi3EEENS4_18smem_ptr_flag_bitsILi16EEENSS_INS5_IJNSA_ILi8EEESF_EEENS5_IJSF_SB_EEEEEEEvNS4_8identityENS4_13SM90_TMA_LOADES1A_vS1B_EENS_8epilogue10collective18CollectiveEpilogueINS1E_23Sm100TmaWarpSpecializedILi3ELi2ELi16ELb1ELb0EEEJSH_NS5_IJNSS_ISF_SB_EENSS_INSA_ILi32EEESB_EEEEESI_SJ_SI_SJ_NS1E_6fusion15FusionCallbacksIS1I_NS1N_17LinearCombinationISI_fSI_fLNS_15FloatRoundStyleE2EEESH_S1M_JEEENS4_5SM1004TMEM4LOAD26SM100_TMEM_LOAD_16dp256b4xES1C_NS11_INS12_ILi2ELi4ELi3EEES15_NSS_INS5_IJS16_S1K_EEENS5_IJS1K_SB_EEEEEEENS4_17SM75_U32x4_LDSM_NENS4_14SM90_TMA_STOREES21_NS4_17SM90_U32x4_STSM_NENS4_39AutoVectorizingCopyWithAssumedAlignmentILi128EEEEEEvvEEEEvNT_6ParamsE)
        .other          _ZN7cutlass13device_kernelINS_4gemm6kernel13GemmUniversalIN4cute5tupleIJiiiiEEENS1_10collective13CollectiveMmaINS1_35MainloopSm100TmaUmmaWarpSpecializedILi5ELi2ELi4ENS5_IJNS4_1CILi1EEENSA_ILi2EEESB_EEEEENS5_IJNSA_ILi64EEESF_NSA_ILi128EEEEEENS_6half_tENS5_IJlSB_lEEESI_SJ_NS4_8TiledMMAINS4_8MMA_AtomIJNS4_20SM100_MMA_F16BF16_SSISI_SI_fLi64ELi64ELNS4_4UMMA5MajorE0ELSO_0ELNSN_7ScaleInE0ELSP_0EEEEEENS4_6LayoutINS5_IJSB_SB_SB_EEENS5_IJNSA_ILi0EEESU_SU_EEEEENS5_IJNS4_10UnderscoreESX_SX_EEEEENS4_23SM90_TMA_LOAD_MULTICASTENS4_14ComposedLayoutINS4_7SwizzleILi3ELi4ELi3EEENS4_18smem_ptr_flag_bitsILi16EEENSS_INS5_IJNSA_ILi8EEESF_EEENS5_IJSF_SB_EEEEEEEvNS4_8identityENS4_13SM90_TMA_LOADES1A_vS1B_EENS_8epilogue10collective18CollectiveEpilogueINS1E_23Sm100TmaWarpSpecializedILi3ELi2ELi16ELb1ELb0EEEJSH_NS5_IJNSS_ISF_SB_EENSS_INSA_ILi32EEESB_EEEEESI_SJ_SI_SJ_NS1E_6fusion15FusionCallbacksIS1I_NS1N_17LinearCombinationISI_fSI_fLNS_15FloatRoundStyleE2EEESH_S1M_JEEENS4_5SM1004TMEM4LOAD26SM100_TMEM_LOAD_16dp256b4xES1C_NS11_INS12_ILi2ELi4ELi3EEES15_NSS_INS5_IJS16_S1K_EEENS5_IJS1K_SB_EEEEEEENS4_17SM75_U32x4_LDSM_NENS4_14SM90_TMA_STOREES21_NS4_17SM90_U32x4_STSM_NENS4_39AutoVectorizingCopyWithAssumedAlignmentILi128EEEEEEvvEEEEvNT_6ParamsE,@"STO_CUDA_ENTRY STV_DEFAULT"
_ZN7cutlass13device_kernelINS_4gemm6kernel13GemmUniversalIN4cute5tupleIJiiiiEEENS1_10collective13CollectiveMmaINS1_35MainloopSm100TmaUmmaWarpSpecializedILi5ELi2ELi4ENS5_IJNS4_1CILi1EEENSA_ILi2EEESB_EEEEENS5_IJNSA_ILi64EEESF_NSA_ILi128EEEEEENS_6half_tENS5_IJlSB_lEEESI_SJ_NS4_8TiledMMAINS4_8MMA_AtomIJNS4_20SM100_MMA_F16BF16_SSISI_SI_fLi64ELi64ELNS4_4UMMA5MajorE0ELSO_0ELNSN_7ScaleInE0ELSP_0EEEEEENS4_6LayoutINS5_IJSB_SB_SB_EEENS5_IJNSA_ILi0EEESU_SU_EEEEENS5_IJNS4_10UnderscoreESX_SX_EEEEENS4_23SM90_TMA_LOAD_MULTICASTENS4_14ComposedLayoutINS4_7SwizzleILi3ELi4ELi3EEENS4_18smem_ptr_flag_bitsILi16EEENSS_INS5_IJNSA_ILi8EEESF_EEENS5_IJSF_SB_EEEEEEEvNS4_8identityENS4_13SM90_TMA_LOADES1A_vS1B_EENS_8epilogue10collective18CollectiveEpilogueINS1E_23Sm100TmaWarpSpecializedILi3ELi2ELi16ELb1ELb0EEEJSH_NS5_IJNSS_ISF_SB_EENSS_INSA_ILi32EEESB_EEEEESI_SJ_SI_SJ_NS1E_6fusion15FusionCallbacksIS1I_NS1N_17LinearCombinationISI_fSI_fLNS_15FloatRoundStyleE2EEESH_S1M_JEEENS4_5SM1004TMEM4LOAD26SM100_TMEM_LOAD_16dp256b4xES1C_NS11_INS12_ILi2ELi4ELi3EEES15_NSS_INS5_IJS16_S1K_EEENS5_IJS1K_SB_EEEEEEENS4_17SM75_U32x4_LDSM_NENS4_14SM90_TMA_STOREES21_NS4_17SM90_U32x4_STSM_NENS4_39AutoVectorizingCopyWithAssumedAlignmentILi128EEEEEEvvEEEEvNT_6ParamsE:
[----:B------:R-:W1:Y:S01]  /*0000*/  LDC R1, c[0x0][0x37c] ;  /* 0x0000df00ff017b82 */ /* 0x000e620000000800 */
[----:B------:R-:W2:Y:S01]  /*0010*/  S2R R55, SR_TID.X ;  /* 0x0000000000377919 */ /* 0x000ea20000002100 */
[----:B------:R-:W3:Y:S01]  /*0020*/  LDCU.64 UR8, c[0x0][0x890] ;  /* 0x00011200ff0877ac */ /* 0x000ee20008000a00 */
[----:B------:R-:W-:Y:S02]  /*0030*/  PRMT R45, RZ, 0x7610, R45 ;  /* 0x00007610ff2d7816 */ /* 0x000fe4000000002d */
[----:B------:R-:W-:Y:S01]  /*0040*/  ELECT P3, URZ, PT ;  /* 0x0000000000ff782f */ /* 0x000fe20003860000 */
[----:B---3--:R-:W-:-:S04]  /*0050*/  UISETP.NE.U32.AND UP0, UPT, UR8, URZ, UPT ;  /* 0x000000ff0800728c */ /* 0x008fc8000bf05070 */
[----:B------:R-:W-:Y:S01]  /*0060*/  UISETP.NE.AND.EX UP0, UPT, UR9, URZ, UPT, UP0 ;  /* 0x000000ff0900728c */ /* 0x000fe2000bf05300 */
[----:B--2---:R-:W-:-:S05]  /*0070*/  SHF.R.U32.HI R46, RZ, 0x5, R55 ;  /* 0x00000005ff2e7819 */ /* 0x004fca0000011637 */
[----:B------:R-:W2:Y:S02]  /*0080*/  SHFL.IDX PT, R0, R46, RZ, 0x1f ;  /* 0x00001fff2e007589 */ /* 0x000ea400000e0000 */
[----:B--2---:R-:W-:Y:S01]  /*0090*/  R2UR UR22, R0 ;  /* 0x00000000001672ca */ /* 0x004fe200000e0000 */
[----:B-1----:R-:W-:-:S14]  /*00a0*/  BRA.U UP0, `(.L_x_0) ;  /* 0x0000000100307547 */ /* 0x002fdc000b800000 */
[----:B------:R-:W1:Y:S02]  /*00b0*/  LDCU.64 UR4, c[0x0][0x888] ;  /* 0x00011100ff0477ac */ /* 0x000e640008000a00 */
[----:B-1----:R-:W-:-:S04]  /*00c0*/  UISETP.NE.U32.AND UP0, UPT, UR4, URZ, UPT ;  /* 0x000000ff0400728c */ /* 0x002fc8000bf05070 */
[----:B------:R-:W-:-:S09]  /*00d0*/  UISETP.NE.AND.EX UP0, UPT, UR5, URZ, UPT, UP0 ;  /* 0x000000ff0500728c */ /* 0x000fd2000bf05300 */
[----:B------:R-:W-:Y:S05]  /*00e0*/  BRA.U !UP0, `(.L_x_1) ;  /* 0x0000000108147547 */ /* 0x000fea000b800000 */
[----:B------:R-:W1:Y:S01]  /*00f0*/  LDC.64 R26, c[0x0][0x888] ;  /* 0x00022200ff1a7b82 */ /* 0x000e620000000a00 */
[----:B------:R-:W1:Y:S02]  /*0100*/  LDCU.64 UR4, c[0x0][0x358] ;  /* 0x00006b00ff0477ac */ /* 0x000e640008000a00 */
[----:B-1----:R1:W5:Y:S01]  /*0110*/  LDG.E R26, desc[UR4][R26.64] ;  /* 0x000000041a1a7981 */ /* 0x002362000c1e1900 */
[----:B------:R-:W-:Y:S01]  /*0120*/  HFMA2 R45, -RZ, RZ, 0, 5.9604644775390625e-08 ;  /* 0x00000001ff2d7431 */ /* 0x000fe200000001ff */
[----:B------:R-:W-:Y:S05]  /*0130*/  BRA `(.L_x_0) ;  /* 0x00000000000c7947 */ /* 0x000fea0003800000 */
.L_x_1:
[----:B------:R-:W1:Y:S01]  /*0140*/  LDCU UR4, c[0x0][0x880] ;  /* 0x00011000ff0477ac */ /* 0x000e620008000800 */
[----:B------:R-:W-:Y:S01]  /*0150*/  HFMA2 R45, -RZ, RZ, 0, 5.9604644775390625e-08 ;  /* 0x00000001ff2d7431 */ /* 0x000fe200000001ff */
[----:B-1----:R-:W-:-:S07]  /*0160*/  MOV R26, UR4 ;  /* 0x00000004001a7c02 */ /* 0x002fce0008000f00 */
.L_x_0:
[----:B------:R-:W2:Y:S02]  /*0170*/  LDCU.64 UR4, c[0x0][0x8b0] ;  /* 0x00011600ff0477ac */ /* 0x000ea40008000a00 */
[----:B--2---:R-:W-:-:S04]  /*0180*/  UISETP.NE.U32.AND UP0, UPT, UR4, URZ, UPT ;  /* 0x000000ff0400728c */ /* 0x004fc8000bf05070 */
[----:B------:R-:W-:-:S09]  /*0190*/  UISETP.NE.AND.EX UP0, UPT, UR5, URZ, UPT, UP0 ;  /* 0x000000ff0500728c */ /* 0x000fd2000bf05300 */
[----:B------:R-:W-:Y:S05]  /*01a0*/  BRA.U UP0, `(.L_x_2) ;  /* 0x0000000100287547 */ /* 0x000fea000b800000 */
[----:B------:R-:W2:Y:S02]  /*01b0*/  LDCU.64 UR4, c[0x0][0x8a8] ;  /* 0x00011500ff0477ac */ /* 0x000ea40008000a00 */
[----:B--2---:R-:W-:-:S04]  /*01c0*/  UISETP.NE.U32.AND UP0, UPT, UR4, URZ, UPT ;  /* 0x000000ff0400728c */ /* 0x004fc8000bf05070 */
[----:B------:R-:W-:-:S09]  /*01d0*/  UISETP.NE.AND.EX UP0, UPT, UR5, URZ, UPT, UP0 ;  /* 0x000000ff0500728c */ /* 0x000fd2000bf05300 */
[----:B------:R-:W-:Y:S05]  /*01e0*/  BRA.U !UP0, `(.L_x_3) ;  /* 0x0000000108107547 */ /* 0x000fea000b800000 */
[----:B------:R-:W2:Y:S01]  /*01f0*/  LDC.64 R24, c[0x0][0x8a8] ;  /* 0x00022a00ff187b82 */ /* 0x000ea20000000a00 */
[----:B------:R-:W2:Y:S02]  /*0200*/  LDCU.64 UR4, c[0x0][0x358] ;  /* 0x00006b00ff0477ac */ /* 0x000ea40008000a00 */
[----:B--2---:R2:W5:Y:S01]  /*0210*/  LDG.E R24, desc[UR4][R24.64] ;  /* 0x0000000418187981 */ /* 0x004562000c1e1900 */
[----:B------:R-:W-:Y:S05]  /*0220*/  BRA `(.L_x_2) ;  /* 0x0000000000087947 */ /* 0x000fea0003800000 */
.L_x_3:
[----:B------:R-:W2:Y:S02]  /*0230*/  LDCU UR4, c[0x0][0x8a0] ;  /* 0x00011400ff0477ac */ /* 0x000ea40008000800 */
[----:B--2---:R-:W-:Y:S02]  /*0240*/  MOV R24, UR4 ;  /* 0x0000000400187c02 */ /* 0x004fe40008000f00 */
.L_x_2:
[----:B------:R-:W-:Y:S01]  /*0250*/  IMAD.U32 R0, RZ, RZ, UR22 ;  /* 0x00000016ff007e24 */ /* 0x000fe2000f8e00ff */
[----:B------:R-:W-:Y:S04]  /*0260*/  BSSY.RECONVERGENT B0, `(.L_x_4) ;  /* 0x000000c000007945 */ /* 0x000fe80003800200 */
[C---:B------:R-:W-:Y:S02]  /*0270*/  ISETP.NE.OR P1, PT, R0.reuse, 0x1, !P3 ;  /* 0x000000010000780c */ /* 0x040fe40005f25670 */
[----:B------:R-:W-:-:S11]  /*0280*/  ISETP.NE.OR P0, PT, R0, 0x3, !P3 ;  /* 0x000000030000780c */ /* 0x000fd60005f05670 */
[----:B------:R-:W-:Y:S05]  /*0290*/  @P1 BRA `(.L_x_5) ;  /* 0x0000000000201947 */ /* 0x000fea0003800000 */
[----:B------:R-:W3:Y:S02]  /*02a0*/  LDCU.64 UR4, c[0x0][0x348] ;  /* 0x00006900ff0477ac */ /* 0x000ee40008000a00 */
[----:B---3--:R-:W-:Y:S02]  /*02b0*/  UIADD3 UR6, UP1, UPT, UR4, 0x80, URZ ;  /* 0x0000008004067890 */ /* 0x008fe4000ff3e0ff */
[----:B------:R-:W-:Y:S02]  /*02c0*/  UIADD3 UR4, UP0, UPT, UR4, 0x180, URZ ;  /* 0x0000018004047890 */ /* 0x000fe4000ff1e0ff */
[----:B------:R-:W-:Y:S02]  /*02d0*/  UIADD3.X UR7, UPT, UPT, URZ, UR5, URZ, UP1, !UPT ;  /* 0x00000005ff077290 */ /* 0x000fe40008ffe4ff */
[----:B------:R-:W-:-:S07]  /*02e0*/  UIADD3.X UR5, UPT, UPT, URZ, UR5, URZ, UP0, !UPT ;  /* 0x00000005ff057290 */ /* 0x000fce00087fe4ff */
[----:B------:R3:W-:Y:S02]  /*02f0*/  UTMACCTL.PF [UR6] ;  /* 0x00000000060079b9 */ /* 0x0007e40008040000 */
[----:B------:R3:W-:Y:S02]  /*0300*/  UTMACCTL.PF [UR4] ;  /* 0x00000000040079b9 */ /* 0x0007e40008040000 */
[----:B---3--:R-:W-:Y:S01]  /*0310*/  NOP ;  /* 0x0000000000007918 */ /* 0x008fe20000000000 */
.L_x_5:
[----:B------:R-:W-:Y:S05]  /*0320*/  BSYNC.RECONVERGENT B0 ;  /* 0x0000000000007941 */ /* 0x000fea0003800200 */
.L_x_4:
[----:B------:R-:W-:Y:S04]  /*0330*/  BSSY.RECONVERGENT B0, `(.L_x_6) ;  /* 0x000000a000007945 */ /* 0x000fe80003800200 */
        /* <DEDUP_REMOVED lines=9> */
.L_x_7:
[----:B------:R-:W-:Y:S05]  /*03d0*/  BSYNC.RECONVERGENT B0 ;  /* 0x0000000000007941 */ /* 0x000fea0003800200 */
.L_x_6:
[----:B------:R-:W3:Y:S01]  /*03e0*/  LDCU.64 UR4, c[0x0][0x888] ;  /* 0x00011100ff0477ac */ /* 0x000ee20008000a00 */
[----:B------:R-:W-:Y:S02]  /*03f0*/  UISETP.EQ.U32.AND UP1, UPT, UR8, URZ, UPT ;  /* 0x000000ff0800728c */ /* 0x000fe4000bf22070 */
[----:B------:R-:W-:Y:S02]  /*0400*/  UPLOP3.LUT UP3, UPT, UPT, UPT, UPT, 0x80, 0x8 ;  /* 0x000000000008789c */ /* 0x000fe40003f6f070 */
[----:B---3--:R-:W-:-:S04]  /*0410*/  UISETP.NE.U32.AND UP0, UPT, UR4, URZ, UPT ;  /* 0x000000ff0400728c */ /* 0x008fc8000bf05070 */
[----:B------:R-:W-:-:S04]  /*0420*/  UISETP.NE.AND.EX UP0, UPT, UR5, URZ, UPT, UP0 ;  /* 0x000000ff0500728c */ /* 0x000fc8000bf05300 */
[----:B------:R-:W-:-:S04]  /*0430*/  UISETP.EQ.OR.EX UP2, UPT, UR9, URZ, !UP0, UP1 ;  /* 0x000000ff0900728c */ /* 0x000fc8000c742710 */
[----:B------:R-:W-:-:S06]  /*0440*/  UP2UR UR4, UPR, URZ, 0x4 ;  /* 0x00000004ff047883 */ /* 0x000fcc0008000000 */
[----:B------:R-:W-:Y:S01]  /*0450*/  MOV R49, UR4 ;  /* 0x0000000400317c02 */ /* 0x000fe20008000f00 */
[----:B------:R-:W-:Y:S06]  /*0460*/  BRA.U !UP2, `(.L_x_8) ;  /* 0x000000010a207547 */ /* 0x000fec000b800000 */
[----:B------:R-:W-:Y:S01]  /*0470*/  UISETP.NE.U32.AND UP1, UPT, UR8, URZ, UPT ;  /* 0x000000ff0800728c */ /* 0x000fe2000bf25070 */
[----:B-----5:R-:W-:Y:S01]  /*0480*/  FSETP.NEU.AND P0, PT, R26, RZ, PT ;  /* 0x000000ff1a00720b */ /* 0x020fe20003f0d000 */
[----:B------:R-:W-:Y:S02]  /*0490*/  USEL UR4, URZ, 0xffffffff, UP0 ;  /* 0xffffffffff047887 */ /* 0x000fe40008000000 */
[----:B------:R-:W-:-:S10]  /*04a0*/  UISETP.NE.AND.EX UP1, UPT, UR9, URZ, UPT, UP1 ;  /* 0x000000ff0900728c */ /* 0x000fd4000bf25310 */
[----:B------:R-:W-:Y:S01]  /*04b0*/  VOTEU.ANY UP0, P0 ;  /* 0x0000000000ff7886 */ /* 0x000fe20000000100 */
[----:B------:R-:W-:-:S04]  /*04c0*/  @!UP1 USEL UR4, URZ, 0xffffffff, UP0 ;  /* 0xffffffffff049887 */ /* 0x000fc80008000000 */
[----:B------:R-:W-:-:S04]  /*04d0*/  ULOP3.LUT UR4, UR4, 0x1, URZ, 0xc0, !UPT ;  /* 0x0000000104047892 */ /* 0x000fc8000f8ec0ff */
[----:B------:R-:W-:-:S11]  /*04e0*/  UISETP.NE.U32.AND UP3, UPT, UR4, 0x1, UPT ;  /* 0x000000010400788c */ /* 0x000fd6000bf65070 */
.L_x_8:
[----:B------:R-:W3:Y:S01]  /*04f0*/  SHFL.IDX PT, R2, R46, RZ, 0x1f ;  /* 0x00001fff2e027589 */ /* 0x000ee200000e0000 */
[----:B------:R-:W-:-:S04]  /*0500*/  UISETP.NE.AND UP0, UPT, UR22, 0x2, UPT ;  /* 0x000000021600788c */ /* 0x000fc8000bf05270 */
[----:B------:R-:W-:Y:S01]  /*0510*/  USEL UR37, URZ, 0x1, UP0 ;  /* 0x00000001ff257887 */ /* 0x000fe20008000000 */
[----:B---3--:R-:W-:-:S13]  /*0520*/  ISETP.NE.AND P0, PT, R2, RZ, PT ;  /* 0x000000ff0200720c */ /* 0x008fda0003f05270 */
[----:B------:R-:W-:Y:S05]  /*0530*/  @P0 BRA `(.L_x_9) ;  /* 0x0000000000600947 */ /* 0x000fea0003800000 */
[----:B------:R-:W3:Y:S01]  /*0540*/  S2UR UR4, SR_CgaCtaId ;  /* 0x00000000000479c3 */ /* 0x000ee20000008800 */
[----:B------:R-:W-:Y:S01]  /*0550*/  UMOV UR5, 0x400 ;  /* 0x0000040000057882 */ /* 0x000fe20000000000 */
[----:B------:R-:W-:Y:S01]  /*0560*/  UMOV UR8, 0x1 ;  /* 0x0000000100087882 */ /* 0x000fe20000000000 */
[----:B------:R-:W-:Y:S01]  /*0570*/  UMOV UR6, 0x2 ;  /* 0x0000000200067882 */ /* 0x000fe20000000000 */
[----:B------:R-:W-:-:S04]  /*0580*/  UIADD3 UR8, UPT, UPT, -UR8, 0x100000, URZ ;  /* 0x0010000008087890 */ /* 0x000fc8000fffe1ff */
[----:B------:R-:W-:Y:S02]  /*0590*/  USHF.L.U32 UR9, UR8, 0xb, URZ ;  /* 0x0000000b08097899 */ /* 0x000fe400080006ff */
[----:B------:R-:W-:Y:S02]  /*05a0*/  USHF.L.U32 UR8, UR8, 0x1, URZ ;  /* 0x0000000108087899 */ /* 0x000fe400080006ff */
[----:B------:R-:W-:-:S04]  /*05b0*/  UIADD3 UR6, UPT, UPT, -UR6, 0x100000, URZ ;  /* 0x0010000006067890 */ /* 0x000fc8000fffe1ff */
[----:B------:R-:W-:Y:S02]  /*05c0*/  USHF.L.U32 UR7, UR6, 0xb, URZ ;  /* 0x0000000b06077899 */ /* 0x000fe400080006ff */
[----:B------:R-:W-:Y:S01]  /*05d0*/  USHF.L.U32 UR6, UR6, 0x1, URZ ;  /* 0x0000000106067899 */ /* 0x000fe200080006ff */
[----:B------:R-:W-:Y:S01]  /*05e0*/  ELECT P0, URZ, PT ;  /* 0x0000000000ff782f */ /* 0x000fe20003800000 */
[----:B---3--:R-:W-:Y:S01]  /*05f0*/  ULEA UR4, UR4, UR5, 0x18 ;  /* 0x0000000504047291 */ /* 0x008fe2000f8ec0ff */
[----:B------:R-:W3:Y:S11]  /*0600*/  FENCE.VIEW.ASYNC.S ;  /* 0x00000000000073c6 */ /* 0x000ef60000000000 */
[----:B---3--:R3:W4:Y:S01]  /*0610*/  SYNCS.EXCH.64 URZ, [UR4], UR8 ;  /* 0x0000000804ff75b2 */ /* 0x0087220008000100 */
[----:B------:R3:W1:Y:S01]  /*0620*/  SYNCS.EXCH.64 URZ, [UR4+0x28], UR6 ;  /* 0x0000280604ff75b2 */ /* 0x0006620008000100 */
        /* <DEDUP_REMOVED lines=8> */
[----:B------:R-:W-:Y:S01]  /*06b0*/  NOP ;  /* 0x0000000000007918 */ /* 0x000fe20000000000 */
.L_x_9:
[----:B------:R-:W2:Y:S01]  /*06c0*/  SHFL.IDX PT, R2, R46, RZ, 0x1f ;  /* 0x00001fff2e027589 */ /* 0x000ea200000e0000 */
[----:B------:R-:W-:Y:S01]  /*06d0*/  NOP ;  /* 0x0000000000007918 */ /* 0x000fe20000000000 */
[----:B--2---:R-:W-:-:S13]  /*06e0*/  ISETP.NE.AND P0, PT, R2, 0x1, PT ;  /* 0x000000010200780c */ /* 0x004fda0003f05270 */
[----:B------:R-:W-:Y:S05]  /*06f0*/  @P0 BRA `(.L_x_10) ;  /* 0x0000000000500947 */ /* 0x000fea0003800000 */
[----:B---3--:R-:W2:Y:S01]  /*0700*/  S2UR UR4, SR_CgaCtaId ;  /* 0x00000000000479c3 */ /* 0x008ea20000008800 */
        /* <DEDUP_REMOVED lines=10> */
[----:B--2---:R-:W-:Y:S01]  /*07b0*/  ULEA UR4, UR4, UR5, 0x18 ;  /* 0x0000000504047291 */ /* 0x004fe2000f8ec0ff */
[----:B------:R-:W2:Y:S11]  /*07c0*/  FENCE.VIEW.ASYNC.S ;  /* 0x00000000000073c6 */ /* 0x000eb60000000000 */
[----:B--2---:R2:W3:Y:S01]  /*07d0*/  SYNCS.EXCH.64 URZ, [UR4+0x50], UR8 ;  /* 0x0000500804ff75b2 */ /* 0x0044e20008000100 */
[----:B------:R2:W1:Y:S01]  /*07e0*/  SYNCS.EXCH.64 URZ, [UR4+0x68], UR6 ;  /* 0x0000680604ff75b2 */ /* 0x0004620008000100 */
[----:B------:R2:W1:Y:S01]  /*07f0*/  SYNCS.EXCH.64 URZ, [UR4+0x58], UR8 ;  /* 0x0000580804ff75b2 */ /* 0x0004620008000100 */
[----:B------:R2:W1:Y:S01]  /*0800*/  SYNCS.EXCH.64 URZ, [UR4+0x70], UR6 ;  /* 0x0000700604ff75b2 */ /* 0x0004620008000100 */
[----:B------:R2:W1:Y:S01]  /*0810*/  SYNCS.EXCH.64 URZ, [UR4+0x60], UR8 ;  /* 0x0000600804ff75b2 */ /* 0x0004620008000100 */
[----:B------:R2:W1:Y:S01]  /*0820*/  SYNCS.EXCH.64 URZ, [UR4+0x78], UR6 ;  /* 0x0000780604ff75b2 */ /* 0x0004620008000100 */
[----:B------:R-:W-:Y:S01]  /*0830*/  NOP ;  /* 0x0000000000007918 */ /* 0x000fe20000000000 */
.L_x_10:
[----:B------:R-:W4:Y:S01]  /*0840*/  SHFL.IDX PT, R2, R46, RZ, 0x1f ;  /* 0x00001fff2e027589 */ /* 0x000f2200000e0000 */
[----:B------:R-:W-:Y:S01]  /*0850*/  NOP ;  /* 0x0000000000007918 */ /* 0x000fe20000000000 */
[----:B----4-:R-:W-:-:S13]  /*0860*/  ISETP.NE.AND P0, PT, R2, 0x3, PT ;  /* 0x000000030200780c */ /* 0x010fda0003f05270 */
[----:B------:R-:W-:Y:S05]  /*0870*/  @P0 BRA `(.L_x_11) ;  /* 0x0000000000300947 */ /* 0x000fea0003800000 */
[----:B--23--:R-:W2:Y:S01]  /*0880*/  S2UR UR6, SR_CgaCtaId ;  /* 0x00000000000679c3 */ /* 0x00cea20000008800 */
[----:B------:R-:W-:Y:S01]  /*0890*/  UMOV UR4, 0x400 ;  /* 0x0000040000047882 */ /* 0x000fe20000000000 */
[----:B------:R-:W-:Y:S01]  /*08a0*/  UMOV UR5, 0x20 ;  /* 0x0000002000057882 */ /* 0x000fe20000000000 */
[----:B------:R-:W-:Y:S01]  /*08b0*/  ELECT P0, URZ, PT ;  /* 0x0000000000ff782f */ /* 0x000fe20003800000 */
[----:B--2---:R-:W-:Y:S02]  /*08c0*/  ULEA UR6, UR6, UR4, 0x18 ;  /* 0x0000000406067291 */ /* 0x004fe4000f8ec0ff */
[----:B------:R-:W-:-:S04]  /*08d0*/  UIADD3 UR4, UPT, UPT, -UR5, 0x100000, URZ ;  /* 0x0010000005047890 */ /* 0x000fc8000fffe1ff */
[----:B------:R-:W-:Y:S02]  /*08e0*/  USHF.L.U32 UR5, UR4, 0xb, URZ ;  /* 0x0000000b04057899 */ /* 0x000fe400080006ff */
[----:B------:R-:W-:Y:S01]  /*08f0*/  USHF.L.U32 UR4, UR4, 0x1, URZ ;  /* 0x0000000104047899 */ /* 0x000fe200080006ff */
[----:B------:R-:W2:Y:S11]  /*0900*/  FENCE.VIEW.ASYNC.S ;  /* 0x00000000000073c6 */ /* 0x000eb60000000000 */
[----:B--2---:R4:W2:Y:S01]  /*0910*/  SYNCS.EXCH.64 URZ, [UR6+0x80], UR4 ;  /* 0x0000800406ff75b2 */ /* 0x0048a20008000100 */
[----:B------:R4:W3:Y:S02]  /*0920*/  SYNCS.EXCH.64 URZ, [UR6+0x88], UR4 ;  /* 0x0000880406ff75b2 */ /* 0x0008e40008000100 */
[----:B----4-:R-:W-:Y:S01]  /*0930*/  NOP ;  /* 0x0000000000007918 */ /* 0x010fe20000000000 */
.L_x_11:
[----:B------:R-:W4:Y:S01]  /*0940*/  SHFL.IDX PT, R2, R46, RZ, 0x1f ;  /* 0x00001fff2e027589 */ /* 0x000f2200000e0000 */
[----:B------:R-:W-:Y:S01]  /*0950*/  NOP ;  /* 0x0000000000007918 */ /* 0x000fe20000000000 */
[----:B----4-:R-:W-:-:S13]  /*0960*/  ISETP.NE.AND P0, PT, R2, 0x4, PT ;  /* 0x000000040200780c */ /* 0x010fda0003f05270 */
[----:B------:R-:W-:Y:S05]  /*0970*/  @P0 BRA `(.L_x_12) ;  /* 0x00000000004c0947 */ /* 0x000fea0003800000 */
[----:B--23--:R-:W2:Y:S01]  /*0980*/  S2UR UR6, SR_CgaCtaId ;  /* 0x00000000000679c3 */ /* 0x00cea20000008800 */
[----:B------:R-:W-:Y:S01]  /*0990*/  UMOV UR4, 0x1e0 ;  /* 0x000001e000047882 */ /* 0x000fe20000000000 */
[----:B------:R-:W-:Y:S01]  /*09a0*/  UMOV UR5, 0x400 ;  /* 0x0000040000057882 */ /* 0x000fe20000000000 */
[----:B------:R-:W-:Y:S01]  /*09b0*/  USEL UR4, UR4, 0x1a0, UP3 ;  /* 0x000001a004047887 */ /* 0x000fe20009800000 */
[----:B------:R-:W-:Y:S01]  /*09c0*/  UMOV UR8, 0x1 ;  /* 0x0000000100087882 */ /* 0x000fe20000000000 */
[----:B------:R-:W-:Y:S01]  /*09d0*/  ELECT P0, URZ, PT ;  /* 0x0000000000ff782f */ /* 0x000fe20003800000 */
[----:B------:R-:W-:-:S04]  /*09e0*/  UIADD3 UR8, UPT, UPT, -UR8, 0x100000, URZ ;  /* 0x0010000008087890 */ /* 0x000fc8000fffe1ff */
[----:B------:R-:W-:Y:S02]  /*09f0*/  USHF.L.U32 UR9, UR8, 0xb, URZ ;  /* 0x0000000b08097899 */ /* 0x000fe400080006ff */
[----:B------:R-:W-:Y:S02]  /*0a00*/  USHF.L.U32 UR8, UR8, 0x1, URZ ;  /* 0x0000000108087899 */ /* 0x000fe400080006ff */
[----:B--2---:R-:W-:Y:S02]  /*0a10*/  ULEA UR6, UR6, UR5, 0x18 ;  /* 0x0000000506067291 */ /* 0x004fe4000f8ec0ff */
[----:B------:R-:W-:-:S04]  /*0a20*/  UIADD3 UR4, UPT, UPT, -UR4, 0x100000, URZ ;  /* 0x0010000004047890 */ /* 0x000fc8000fffe1ff */
[----:B------:R-:W-:Y:S02]  /*0a30*/  USHF.L.U32 UR5, UR4, 0xb, URZ ;  /* 0x0000000b04057899 */ /* 0x000fe400080006ff */
[----:B------:R-:W-:Y:S01]  /*0a40*/  USHF.L.U32 UR4, UR4, 0x1, URZ ;  /* 0x0000000104047899 */ /* 0x000fe200080006ff */
[----:B------:R-:W2:Y:S03]  /*0a50*/  FENCE.VIEW.ASYNC.S ;  /* 0x00000000000073c6 */ /* 0x000ea60000000000 */
[----:B--2---:R4:W2:Y:S08]  /*0a60*/  SYNCS.EXCH.64 URZ, [UR6+0x90], UR8 ;  /* 0x0000900806ff75b2 */ /* 0x0048b00008000100 */
[----:B------:R4:W3:Y:S01]  /*0a70*/  SYNCS.EXCH.64 URZ, [UR6+0xa0], UR4 ;  /* 0x0000a00406ff75b2 */ /* 0x0008e20008000100 */
[----:B------:R4:W1:Y:S01]  /*0a80*/  SYNCS.EXCH.64 URZ, [UR6+0x98], UR8 ;  /* 0x0000980806ff75b2 */ /* 0x0008620008000100 */
[----:B------:R4:W1:Y:S02]  /*0a90*/  SYNCS.EXCH.64 URZ, [UR6+0xa8], UR4 ;  /* 0x0000a80406ff75b2 */ /* 0x0008640008000100 */
[----:B----4-:R-:W-:Y:S01]  /*0aa0*/  NOP ;  /* 0x0000000000007918 */ /* 0x010fe20000000000 */
.L_x_12:
[----:B------:R-:W4:Y:S01]  /*0ab0*/  SHFL.IDX PT, R2, R46, RZ, 0x1f ;  /* 0x00001fff2e027589 */ /* 0x000f2200000e0000 */
[----:B------:R-:W-:Y:S01]  /*0ac0*/  NOP ;  /* 0x0000000000007918 */ /* 0x000fe20000000000 */
[----:B----4-:R-:W-:-:S13]  /*0ad0*/  ISETP.NE.AND P0, PT, R2, 0x5, PT ;  /* 0x000000050200780c */ /* 0x010fda0003f05270 */
[----:B------:R-:W-:Y:S05]  /*0ae0*/  @P0 BRA `(.L_x_13) ;  /* 0x0000000000580947 */ /* 0x000fea0003800000 */
[----:B--23--:R-:W2:Y:S01]  /*0af0*/  S2UR UR4, SR_CgaCtaId ;  /* 0x00000000000479c3 */ /* 0x00cea20000008800 */
        /* <DEDUP_REMOVED lines=12> */
[----:B--2---:R4:W2:Y:S01]  /*0bc0*/  SYNCS.EXCH.64 URZ, [UR4+0xb0], UR8 ;  /* 0x0000b00804ff75b2 */ /* 0x0048a20008000100 */
[----:B------:R4:W3:Y:S01]  /*0bd0*/  SYNCS.EXCH.64 URZ, [UR4+0xd0], UR6 ;  /* 0x0000d00604ff75b2 */ /* 0x0008e20008000100 */
[----:B------:R4:W1:Y:S01]  /*0be0*/  SYNCS.EXCH.64 URZ, [UR4+0xb8], UR8 ;  /* 0x0000b80804ff75b2 */ /* 0x0008620008000100 */
[----:B------:R4:W1:Y:S01]  /*0bf0*/  SYNCS.EXCH.64 URZ, [UR4+0xd8], UR6 ;  /* 0x0000d80604ff75b2 */ /* 0x0008620008000100 */
[----:B------:R4:W1:Y:S01]  /*0c00*/  SYNCS.EXCH.64 URZ, [UR4+0xc0], UR8 ;  /* 0x0000c00804ff75b2 */ /* 0x0008620008000100 */
[----:B------:R4:W1:Y:S01]  /*0c10*/  SYNCS.EXCH.64 URZ, [UR4+0xe0], UR6 ;  /* 0x0000e00604ff75b2 */ /* 0x0008620008000100 */
[----:B------:R4:W1:Y:S01]  /*0c20*/  SYNCS.EXCH.64 URZ, [UR4+0xc8], UR8 ;  /* 0x0000c80804ff75b2 */ /* 0x0008620008000100 */
[----:B------:R4:W1:Y:S02]  /*0c30*/  SYNCS.EXCH.64 URZ, [UR4+0xe8], UR6 ;  /* 0x0000e80604ff75b2 */ /* 0x0008640008000100 */
[----:B----4-:R-:W-:Y:S01]  /*0c40*/  NOP ;  /* 0x0000000000007918 */ /* 0x010fe20000000000 */
.L_x_13:
[----:B------:R-:W4:Y:S01]  /*0c50*/  SHFL.IDX PT, R2, R46, RZ, 0x1f ;  /* 0x00001fff2e027589 */ /* 0x000f2200000e0000 */
[----:B------:R-:W1:Y:S01]  /*0c60*/  S2UR UR54, SR_CgaCtaId ;  /* 0x00000000003679c3 */ /* 0x000e620000008800 */
[----:B------:R-:W-:Y:S01]  /*0c70*/  NOP ;  /* 0x0000000000007918 */ /* 0x000fe20000000000 */
[----:B----4-:R-:W-:-:S13]  /*0c80*/  ISETP.NE.AND P0, PT, R2, 0x3, PT ;  /* 0x000000030200780c */ /* 0x010fda0003f05270 */
[----:B-1----:R-:W-:Y:S05]  /*0c90*/  @P0 BRA `(.L_x_14) ;  /* 0x0000000000340947 */ /* 0x002fea0003800000 */
[----:B--23--:R-:W-:Y:S01]  /*0ca0*/  UMOV UR4, 0x400 ;  /* 0x0000040000047882 */ /* 0x00cfe20000000000 */
[----:B------:R-:W-:Y:S01]  /*0cb0*/  UMOV UR6, 0x20 ;  /* 0x0000002000067882 */ /* 0x000fe20000000000 */
[----:B------:R-:W-:Y:S02]  /*0cc0*/  ULEA UR4, UR54, UR4, 0x18 ;  /* 0x0000000436047291 */ /* 0x000fe4000f8ec0ff */
[----:B------:R-:W-:-:S04]  /*0cd0*/  UIADD3 UR6, UPT, UPT, -UR6, 0x100000, URZ ;  /* 0x0010000006067890 */ /* 0x000fc8000fffe1ff */
[----:B------:R-:W-:Y:S02]  /*0ce0*/  USHF.L.U32 UR7, UR6, 0xb, URZ ;  /* 0x0000000b06077899 */ /* 0x000fe400080006ff */
[----:B------:R-:W-:Y:S01]  /*0cf0*/  USHF.L.U32 UR6, UR6, 0x1, URZ ;  /* 0x0000000106067899 */ /* 0x000fe200080006ff */
[----:B------:R-:W-:Y:S01]  /*0d00*/  ELECT P0, URZ, PT ;  /* 0x0000000000ff782f */ /* 0x000fe20003800000 */
[----:B------:R-:W1:Y:S10]  /*0d10*/  FENCE.VIEW.ASYNC.S ;  /* 0x00000000000073c6 */ /* 0x000e740000000000 */
[----:B-1----:R1:W4:Y:S01]  /*0d20*/  SYNCS.EXCH.64 URZ, [UR4+0xf0], UR6 ;  /* 0x0000f00604ff75b2 */ /* 0x0023220008000100 */
[----:B------:R1:W2:Y:S01]  /*0d30*/  SYNCS.EXCH.64 URZ, [UR4+0x100], UR6 ;  /* 0x0001000604ff75b2 */ /* 0x0002a20008000100 */
[----:B------:R1:W3:Y:S01]  /*0d40*/  SYNCS.EXCH.64 URZ, [UR4+0xf8], UR6 ;  /* 0x0000f80604ff75b2 */ /* 0x0002e20008000100 */
[----:B------:R1:W1:Y:S01]  /*0d50*/  SYNCS.EXCH.64 URZ, [UR4+0x108], UR6 ;  /* 0x0001080604ff75b2 */ /* 0x0002620008000100 */
[----:B------:R-:W-:Y:S01]  /*0d60*/  NOP ;  /* 0x0000000000007918 */ /* 0x000fe20000000000 */
.L_x_14:
[----:B-123--:R-:W1:Y:S01]  /*0d70*/  LDCU UR4, c[0x0][0x36c] ;  /* 0x00006d80ff0477ac */ /* 0x00ee620008000800 */
[----:B------:R-:W-:Y:S01]  /*0d80*/  ISETP.NE.OR P3, PT, R0, 0x2, !P3 ;  /* 0x000000020000780c */ /* 0x000fe20005f65670 */
[----:B------:R-:W-:Y:S01]  /*0d90*/  NOP ;  /* 0x0000000000007918 */ /* 0x000fe20000000000 */
[----:B------:R-:W-:Y:S01]  /*0da0*/  LOP3.LUT R0, R55, 0x1f, RZ, 0xc0, !PT ;  /* 0x0000001f37007812 */ /* 0x000fe200078ec0ff */
[----:B------:R-:W-:Y:S02]  /*0db0*/  UISETP.NE.AND UP4, UPT, UR22, URZ, UPT ;  /* 0x000000ff1600728c */ /* 0x000fe4000bf85270 */
[----:B-1----:R-:W-:-:S09]  /*0dc0*/  UISETP.EQ.U32.AND UP5, UPT, UR4, 0x1, UPT ;  /* 0x000000010400788c */ /* 0x002fd2000bfa2070 */
[----:B------:R-:W-:Y:S05]  /*0dd0*/  BRA.U !UP5, `(.L_x_15) ;  /* 0x000000010d087547 */ /* 0x000fea000b800000 */
[----:B----4-:R-:W-:Y:S01]  /*0de0*/  UCGABAR_ARV ;  /* 0x00000000000079c7 */ /* 0x010fe20008000000 */
[----:B------:R-:W-:Y:S05]  /*0df0*/  BRA `(.L_x_16) ;  /* 0x0000000000047947 */ /* 0x000fea0003800000 */
.L_x_15:
[----:B----4-:R-:W-:Y:S01]  /*0e00*/  NOP ;  /* 0x0000000000007918 */ /* 0x010fe20000000000 */
.L_x_16:
[----:B------:R-:W1:Y:S01]  /*0e10*/  S2UR UR7, SR_CTAID.X ;  /* 0x00000000000779c3 */ /* 0x000e620000002500 */
[----:B------:R-:W-:-:S05]  /*0e20*/  CS2R.32 R48, SR_CgaSize ;  /* 0x0000000000307805 */ /* 0x000fca0000008a00 */
[----:B------:R-:W-:-:S05]  /*0e30*/  IMAD R48, R48, -0xa0, RZ ;  /* 0xffffff6030307824 */ /* 0x000fca00078e02ff */
[----:B------:R-:W-:-:S14]  /*0e40*/  R2UR UR5, R48 ;  /* 0x00000000300572ca */ /* 0x000fdc00000e0000 */
[----:B------:R-:W2:Y:S01]  /*0e50*/  LDCU UR5, c[0x0][UR5+0x2b0] ;  /* 0x00005600050577ac */ /* 0x000ea20008000800 */
[----:B------:R-:W-:-:S05]  /*0e60*/  CS2R.32 R48, SR_CgaSize ;  /* 0x0000000000307805 */ /* 0x000fca0000008a00 */
[----:B------:R-:W-:-:S05]  /*0e70*/  IMAD R48, R48, -0xa0, RZ ;  /* 0xffffff6030307824 */ /* 0x000fca00078e02ff */
[----:B------:R-:W-:-:S14]  /*0e80*/  R2UR UR4, R48 ;  /* 0x00000000300472ca */ /* 0x000fdc00000e0000 */
[----:B------:R-:W3:Y:S01]  /*0e90*/  LDCU UR4, c[0x0][UR4+0x2b4] ;  /* 0x00005680040477ac */ /* 0x000ee20008000800 */
[----:B------:R-:W4:Y:S01]  /*0ea0*/  S2UR UR8, SR_CTAID.Y ;  /* 0x00000000000879c3 */ /* 0x000f220000002600 */
[----:B------:R-:W-:-:S05]  /*0eb0*/  CS2R.32 R48, SR_CgaSize ;  /* 0x0000000000307805 */ /* 0x000fca0000008a00 */
[----:B------:R-:W-:-:S05]  /*0ec0*/  IMAD R48, R48, -0xa0, RZ ;  /* 0xffffff6030307824 */ /* 0x000fca00078e02ff */
[----:B------:R-:W-:-:S14]  /*0ed0*/  R2UR UR9, R48 ;  /* 0x00000000300972ca */ /* 0x000fdc00000e0000 */
[----:B------:R-:W3:Y:S01]  /*0ee0*/  LDCU UR9, c[0x0][UR9+0x2a0] ;  /* 0x00005400090977ac */ /* 0x000ee20008000800 */
[----:B------:R-:W-:-:S05]  /*0ef0*/  CS2R.32 R48, SR_CgaSize ;  /* 0x0000000000307805 */ /* 0x000fca0000008a00 */
[----:B------:R-:W-:-:S05]  /*0f00*/  IMAD R48, R48, -0xa0, RZ ;  /* 0xffffff6030307824 */ /* 0x000fca00078e02ff */
[----:B------:R-:W-:-:S14]  /*0f10*/  R2UR UR10, R48 ;  /* 0x00000000300a72ca */ /* 0x000fdc00000e0000 */
[----:B------:R-:W3:Y:S01]  /*0f20*/  LDCU UR10, c[0x0][UR10+0x2a4] ;  /* 0x000054800a0a77ac */ /* 0x000ee20008000800 */
[----:B------:R-:W3:Y:S01]  /*0f30*/  S2UR UR36, SR_CTAID.Z ;  /* 0x00000000002479c3 */ /* 0x000ee20000002700 */
[----:B------:R-:W3:Y:S01]  /*0f40*/  LDCU UR23, c[0x0][0xb24] ;  /* 0x00016480ff1777ac */ /* 0x000ee20008000800 */
[----:B------:R-:W3:Y:S01]  /*0f50*/  LDCU UR42, c[0x0][0xb24] ;  /* 0x00016480ff2a77ac */ /* 0x000ee20008000800 */
[----:B-1----:R-:W-:Y:S01]  /*0f60*/  I2FP.F32.U32 R3, UR7 ;  /* 0x0000000700037c45 */ /* 0x002fe20008201000 */
[----:B------:R-:W1:Y:S04]  /*0f70*/  LDCU UR27, c[0x0][0xb30] ;  /* 0x00016600ff1b77ac */ /* 0x000e680008000800 */
[----:B--2---:R-:W-:Y:S01]  /*0f80*/  FMUL R3, R3, UR5 ;  /* 0x0000000503037c20 */ /* 0x004fe20008400000 */
[----:B------:R-:W-:Y:S01]  /*0f90*/  USHF.L.U32 UR29, UR54, 0xb, URZ ;  /* 0x0000000b361d7899 */ /* 0x000fe200080006ff */
[----:B----4-:R-:W-:Y:S01]  /*0fa0*/  I2FP.F32.U32 R2, UR8 ;  /* 0x0000000800027c45 */ /* 0x010fe20008201000 */
[----:B------:R-:W-:Y:S01]  /*0fb0*/  UMOV UR25, UR7 ;  /* 0x0000000700197c82 */ /* 0x000fe20008000000 */
[----:B------:R-:W-:-:S02]  /*0fc0*/  UMOV UR26, UR8 ;  /* 0x00000008001a7c82 */ /* 0x000fc40008000000 */
[----:B------:R-:W2:Y:S01]  /*0fd0*/  F2I.U32.TRUNC.NTZ R3, R3 ;  /* 0x0000000300037305 */ /* 0x000ea2000020f000 */
[----:B---3--:R-:W-:Y:S01]  /*0fe0*/  UISETP.GE.AND UP2, UPT, UR23, 0x1, UPT ;  /* 0x000000011700788c */ /* 0x008fe2000bf46270 */
[----:B------:R-:W-:-:S06]  /*0ff0*/  FMUL R2, R2, UR4 ;  /* 0x0000000402027c20 */ /* 0x000fcc0008400000 */
[----:B------:R-:W3:Y:S01]  /*1000*/  F2I.U32.TRUNC.NTZ R2, R2 ;  /* 0x0000000200027305 */ /* 0x000ee2000020f000 */
[----:B--2---:R-:W-:Y:S02]  /*1010*/  R2UR UR4, R3 ;  /* 0x00000000030472ca */ /* 0x004fe400000e0000 */
[----:B---3--:R-:W-:Y:S02]  /*1020*/  R2UR UR6, R2 ;  /* 0x00000000020672ca */ /* 0x008fe400000e0000 */
[----:B------:R-:W-:-:S09]  /*1030*/  PRMT R2, RZ, 0x7610, R2 ;  /* 0x00007610ff027816 */ /* 0x000fd20000000002 */
[----:B------:R-:W-:-:S04]  /*1040*/  UIADD3 UR5, UPT, UPT, -UR4, URZ, URZ ;  /* 0x000000ff04057290 */ /* 0x000fc8000fffe1ff */
[----:B------:R-:W-:Y:S02]  /*1050*/  UIMAD UR5, UR9, UR5, UR7 ;  /* 0x00000005090572a4 */ /* 0x000fe4000f8e0207 */
[----:B------:R-:W-:-:S04]  /*1060*/  UIADD3 UR4, UPT, UPT, -UR6, URZ, URZ ;  /* 0x000000ff06047290 */ /* 0x000fc8000fffe1ff */
[----:B------:R-:W-:Y:S01]  /*1070*/  IMAD.U32 R48, RZ, RZ, UR5 ;  /* 0x00000005ff307e24 */ /* 0x000fe2000f8e00ff */
[----:B------:R-:W-:-:S06]  /*1080*/  UIMAD UR4, UR10, UR4, UR8 ;  /* 0x000000040a0472a4 */ /* 0x000fcc000f8e0208 */
[----:B------:R-:W-:Y:S01]  /*1090*/  IMAD.U32 R47, RZ, RZ, UR4 ;  /* 0x00000004ff2f7e24 */ /* 0x000fe2000f8e00ff */
[----:B-1----:R-:W-:Y:S06]  /*10a0*/  BRA.U UP4, `(.L_x_17) ;  /* 0x00000001042c7547 */ /* 0x002fec000b800000 */
[----:B------:R-:W-:Y:S02]  /*10b0*/  R2UR UR5, R47 ;  /* 0x000000002f0572ca */ /* 0x000fe400000e0000 */
[----:B------:R-:W-:-:S11]  /*10c0*/  R2UR UR4, R48 ;  /* 0x00000000300472ca */ /* 0x000fd600000e0000 */
[----:B------:R-:W-:Y:S02]  /*10d0*/  UISETP.NE.AND UP0, UPT, UR5, URZ, UPT ;  /* 0x000000ff0500728c */ /* 0x000fe4000bf05270 */
[----:B------:R-:W-:Y:S02]  /*10e0*/  UISETP.NE.AND UP1, UPT, UR5, 0x1, UPT ;  /* 0x000000010500788c */ /* 0x000fe4000bf25270 */
[----:B------:R-:W-:-:S04]  /*10f0*/  UISETP.EQ.OR UP0, UPT, UR4, URZ, !UP0 ;  /* 0x000000ff0400728c */ /* 0x000fc8000c702670 */
[----:B------:R-:W-:Y:S02]  /*1100*/  USEL UR5, URZ, 0x1, !UP0 ;  /* 0x00000001ff057887 */ /* 0x000fe4000c000000 */
[----:B------:R-:W-:Y:S02]  /*1110*/  UISETP.NE.AND UP0, UPT, UR4, URZ, UPT ;  /* 0x000000ff0400728c */ /* 0x000fe4000bf05270 */
[----:B------:R-:W-:-:S04]  /*1120*/  USEL UR4, URZ, 0x2, UP1 ;  /* 0x00000002ff047887 */ /* 0x000fc80008800000 */
[----:B------:R-:W-:-:S04]  /*1130*/  USEL UR4, UR4, 0x2, UP0 ;  /* 0x0000000204047887 */ /* 0x000fc80008000000 */
[----:B------:R-:W-:-:S06]  /*1140*/  UIADD3 UR4, UPT, UPT, UR5, UR4, URZ ;  /* 0x0000000405047290 */ /* 0x000fcc000fffe0ff */
[----:B------:R-:W-:Y:S02]  /*1150*/  IMAD.U32 R2, RZ, RZ, UR4 ;  /* 0x00000004ff027e24 */ /* 0x000fe4000f8e00ff */
.L_x_17:
[----:B------:R-:W-:Y:S05]  /*1160*/  BRA.U !UP2, `(.L_x_18) ;  /* 0x000000010ad47547 */ /* 0x000fea000b800000 */
[----:B------:R-:W1:Y:S01]  /*1170*/  LDCU.128 UR12, c[0x0][0xb10] ;  /* 0x00016200ff0c77ac */ /* 0x000e620008000c00 */
[----:B------:R-:W2:Y:S01]  /*1180*/  LDCU UR6, c[0x0][0x370] ;  /* 0x00006e00ff0677ac */ /* 0x000ea20008000800 */
[----:B------:R-:W3:Y:S01]  /*1190*/  LDCU UR5, c[0x0][0x374] ;  /* 0x00006e80ff0577ac */ /* 0x000ee20008000800 */
[----:B------:R-:W4:Y:S01]  /*11a0*/  LDCU UR24, c[0x0][0xb0c] ;  /* 0x00016180ff1877ac */ /* 0x000f220008000800 */
[----:B------:R-:W4:Y:S01]  /*11b0*/  LDCU UR4, c[0x0][0xb20] ;  /* 0x00016400ff0477ac */ /* 0x000f220008000800 */
[----:B------:R-:W4:Y:S01]  /*11c0*/  LDCU.64 UR8, c[0x0][0xb28] ;  /* 0x00016500ff0877ac */ /* 0x000f220008000a00 */
[----:B-1----:R-:W-:Y:S02]  /*11d0*/  UISETP.NE.AND UP0, UPT, UR14, 0x1, UPT ;  /* 0x000000010e00788c */ /* 0x002fe4000bf05270 */
[----:B---3--:R-:W-:Y:S02]  /*11e0*/  UIMAD.WIDE.U32 UR10, UR5, UR15, URZ ;  /* 0x0000000f050a72a5 */ /* 0x008fe4000f8e00ff */
[----:B--2---:R-:W-:-:S02]  /*11f0*/  UIMAD.WIDE.U32 UR18, UR6, UR12, URZ ;  /* 0x0000000c061272a5 */ /* 0x004fc4000f8e00ff */
[----:B----4-:R-:W-:Y:S02]  /*1200*/  UISETP.NE.AND UP1, UPT, UR24, 0x1, UPT ;  /* 0x000000011800788c */ /* 0x010fe4000bf25270 */
[----:B------:R-:W-:Y:S01]  /*1210*/  UISETP.NE.AND UP2, UPT, UR23, 0x1, UPT ;  /* 0x000000011700788c */ /* 0x000fe2000bf45270 */
[----:B------:R-:W-:Y:S02]  /*1220*/  UMOV UR10, UR11 ;  /* 0x0000000b000a7c82 */ /* 0x000fe40008000000 */
[----:B------:R-:W-:Y:S01]  /*1230*/  UMOV UR18, UR19 ;  /* 0x0000001300127c82 */ /* 0x000fe20008000000 */
[----:B------:R-:W-:Y:S02]  /*1240*/  @UP0 USHF.R.U32.HI UR5, URZ, UR4, UR10 ;  /* 0x00000004ff050299 */ /* 0x000fe4000801160a */
[----:B------:R-:W-:Y:S02]  /*1250*/  UIMAD.WIDE.U32 UR20, UR26, UR15, URZ ;  /* 0x0000000f1a1472a5 */ /* 0x000fe4000f8e00ff */
[----:B------:R-:W-:-:S02]  /*1260*/  UIMAD.WIDE.U32 UR10, UR5, UR8, URZ ;  /* 0x00000008050a72a5 */ /* 0x000fc4000f8e00ff */
[----:B------:R-:W-:Y:S02]  /*1270*/  @UP1 USHF.R.U32.HI UR6, URZ, UR13, UR18 ;  /* 0x0000000dff061299 */ /* 0x000fe40008011612 */
[----:B------:R-:W-:Y:S02]  /*1280*/  UIMAD.WIDE.U32 UR16, UR25, UR12, URZ ;  /* 0x0000000c191072a5 */ /* 0x000fe4000f8e00ff */
[----:B------:R-:W-:Y:S01]  /*1290*/  UIMAD.WIDE.U32 UR18, UR6, UR8, URZ ;  /* 0x00000008061272a5 */ /* 0x000fe2000f8e00ff */
[----:B------:R-:W-:Y:S01]  /*12a0*/  UMOV UR20, UR21 ;  /* 0x0000001500147c82 */ /* 0x000fe20008000000 */
[----:B------:R-:W-:Y:S01]  /*12b0*/  UMOV UR10, UR11 ;  /* 0x0000000b000a7c82 */ /* 0x000fe20008000000 */
[----:B------:R-:W-:Y:S02]  /*12c0*/  USHF.R.U32.HI UR20, URZ, UR4, UR20 ;  /* 0x00000004ff147299 */ /* 0x000fe40008011614 */
[----:B------:R-:W-:Y:S02]  /*12d0*/  @UP2 USHF.R.U32.HI UR5, URZ, UR9, UR10 ;  /* 0x00000009ff052299 */ /* 0x000fe4000801160a */
[----:B------:R-:W-:Y:S01]  /*12e0*/  UMOV UR7, UR19 ;  /* 0x0000001300077c82 */ /* 0x000fe20008000000 */
[----:B------:R-:W-:Y:S01]  /*12f0*/  UMOV UR16, UR17 ;  /* 0x0000001100107c82 */ /* 0x000fe20008000000 */
[----:B------:R-:W-:-:S02]  /*1300*/  @UP2 USHF.R.U32.HI UR6, URZ, UR9, UR7 ;  /* 0x00000009ff062299 */ /* 0x000fc40008011607 */
[----:B------:R-:W-:Y:S02]  /*1310*/  USHF.R.U32.HI UR13, URZ, UR13, UR16 ;  /* 0x0000000dff0d7299 */ /* 0x000fe40008011610 */
[----:B------:R-:W-:Y:S02]  /*1320*/  USEL UR4, UR26, UR20, !UP0 ;  /* 0x000000141a047287 */ /* 0x000fe4000c000000 */
[----:B------:R-:W-:Y:S02]  /*1330*/  UIMAD UR7, UR5, UR23, URZ ;  /* 0x00000017050772a4 */ /* 0x000fe4000f8e02ff */
[----:B------:R-:W-:Y:S02]  /*1340*/  USEL UR5, UR25, UR13, !UP1 ;  /* 0x0000000d19057287 */ /* 0x000fe4000c800000 */
[----:B------:R-:W-:Y:S02]  /*1350*/  UIMAD UR12, UR6, UR23, URZ ;  /* 0x00000017060c72a4 */ /* 0x000fe4000f8e02ff */
[----:B------:R-:W-:-:S02]  /*1360*/  UISETP.GE.AND UP0, UPT, UR4, UR7, UPT ;  /* 0x000000070400728c */ /* 0x000fc4000bf06270 */
[----:B------:R-:W-:Y:S02]  /*1370*/  UIMAD.WIDE.U32 UR10, UR4, UR8, URZ ;  /* 0x00000008040a72a5 */ /* 0x000fe4000f8e00ff */
[----:B------:R-:W-:Y:S02]  /*1380*/  UISETP.GE.OR UP0, UPT, UR5, UR12, UP0 ;  /* 0x0000000c0500728c */ /* 0x000fe40008706670 */
[----:B------:R-:W-:Y:S02]  /*1390*/  UIMAD.WIDE.U32 UR12, UR5, UR8, URZ ;  /* 0x00000008050c72a5 */ /* 0x000fe4000f8e00ff */
[----:B------:R-:W-:Y:S01]  /*13a0*/  UIADD3 UR10, UPT, UPT, -UR4, URZ, URZ ;  /* 0x000000ff040a7290 */ /* 0x000fe2000fffe1ff */
[----:B------:R-:W-:Y:S01]  /*13b0*/  UMOV UR8, UR11 ;  /* 0x0000000b00087c82 */ /* 0x000fe20008000000 */
[----:B------:R-:W-:Y:S02]  /*13c0*/  UIADD3 UR11, UPT, UPT, -UR5, URZ, URZ ;  /* 0x000000ff050b7290 */ /* 0x000fe4000fffe1ff */
[----:B------:R-:W-:-:S03]  /*13d0*/  USHF.R.U32.HI UR8, URZ, UR9, UR8 ;  /* 0x00000009ff087299 */ /* 0x000fc60008011608 */
[----:B------:R-:W-:Y:S01]  /*13e0*/  @!UP0 UMOV UR7, UR13 ;  /* 0x0000000d00078c82 */ /* 0x000fe20008000000 */
[----:B------:R-:W-:Y:S02]  /*13f0*/  UIMAD UR26, UR14, UR10, UR26 ;  /* 0x0000000a0e1a72a4 */ /* 0x000fe4000f8e021a */
[----:B------:R-:W-:Y:S02]  /*1400*/  USEL UR8, UR4, UR8, !UP2 ;  /* 0x0000000804087287 */ /* 0x000fe4000d000000 */
[----:B------:R-:W-:Y:S02]  /*1410*/  @!UP0 USHF.R.U32.HI UR7, URZ, UR9, UR7 ;  /* 0x00000009ff078299 */ /* 0x000fe40008011607 */
[----:B------:R-:W-:Y:S02]  /*1420*/  UIADD3 UR9, UPT, UPT, -UR8, URZ, URZ ;  /* 0x000000ff08097290 */ /* 0x000fe4000fffe1ff */
[----:B------:R-:W-:Y:S02]  /*1430*/  @!UP0 USEL UR7, UR5, UR7, !UP2 ;  /* 0x0000000705078287 */ /* 0x000fe4000d000000 */
[----:B------:R-:W-:-:S02]  /*1440*/  UIMAD UR9, UR23, UR9, UR4 ;  /* 0x00000009170972a4 */ /* 0x000fc4000f8e0204 */
[----:B------:R-:W-:Y:S02]  /*1450*/  @!UP0 UIADD3 UR8, UPT, UPT, UR8, -UR7, URZ ;  /* 0x8000000708088290 */ /* 0x000fe4000fffe0ff */
[----:B------:R-:W-:Y:S02]  /*1460*/  @!UP0 UIMAD UR6, UR9, UR6, UR7 ;  /* 0x00000006090682a4 */ /* 0x000fe4000f8e0207 */
[----:B------:R-:W-:Y:S02]  /*1470*/  @!UP0 UIMAD UR4, UR8, UR23, UR5 ;  /* 0x00000017080482a4 */ /* 0x000fe4000f8e0205 */
[----:B------:R-:W-:Y:S02]  /*1480*/  UIMAD UR25, UR24, UR11, UR25 ;  /* 0x0000000b181972a4 */ /* 0x000fe4000f8e0219 */
[----:B------:R-:W-:Y:S01]  /*1490*/  UIMAD UR26, UR4, UR14, UR26 ;  /* 0x0000000e041a72a4 */ /* 0x000fe2000f8e021a */
[----:B------:R-:W-:Y:S02]  /*14a0*/  @!UP0 UMOV UR5, UR6 ;  /* 0x0000000600058c82 */ /* 0x000fe40008000000 */
[----:B------:R-:W-:-:S12]  /*14b0*/  UIMAD UR25, UR5, UR24, UR25 ;  /* 0x00000018051972a4 */ /* 0x000fd8000f8e0219 */
.L_x_18:
[----:B------:R-:W-:Y:S02]  /*14c0*/  UISETP.NE.AND UP1, UPT, UR27, 0x1, UPT ;  /* 0x000000011b00788c */ /* 0x000fe4000bf25270 */
[----:B------:R-:W-:Y:S02]  /*14d0*/  UISETP.NE.AND UP0, UPT, UR22, 0x2, UPT ;  /* 0x000000021600788c */ /* 0x000fe4000bf05270 */
[----:B------:R-:W-:-:S05]  /*14e0*/  ULOP3.LUT UR29, UR29, 0x800, URZ, 0xc0, !UPT ;  /* 0x000008001d1d7892 */ /* 0x000fca000f8ec0ff */
[----:B------:R-:W-:Y:S07]  /*14f0*/  BRA.U UP1, `(.L_x_19) ;  /* 0x0000000101447547 */ /* 0x000fee000b800000 */
[----:B------:R-:W1:Y:S01]  /*1500*/  LDCU.128 UR8, c[0x0][0xb10] ;  /* 0x00016200ff0877ac */ /* 0x000e620008000c00 */
[----:B------:R-:W2:Y:S01]  /*1510*/  LDCU UR12, c[0x0][0xb0c] ;  /* 0x00016180ff0c77ac */ /* 0x000ea20008000800 */
[----:B------:R-:W3:Y:S01]  /*1520*/  LDCU UR13, c[0x0][0xb20] ;  /* 0x00016400ff0d77ac */ /* 0x000ee20008000800 */
[----:B-1----:R-:W-:Y:S02]  /*1530*/  UIMAD.WIDE.U32 UR6, UR25, UR8, URZ ;  /* 0x00000008190672a5 */ /* 0x002fe4000f8e00ff */
[----:B------:R-:W-:Y:S02]  /*1540*/  UIMAD.WIDE.U32 UR4, UR26, UR11, URZ ;  /* 0x0000000b1a0472a5 */ /* 0x000fe4000f8e00ff */
[----:B--2---:R-:W-:Y:S02]  /*1550*/  UISETP.NE.AND UP2, UPT, UR12, 0x1, UPT ;  /* 0x000000010c00788c */ /* 0x004fe4000bf45270 */
[----:B------:R-:W-:Y:S01]  /*1560*/  UISETP.NE.AND UP1, UPT, UR10, 0x1, UPT ;  /* 0x000000010a00788c */ /* 0x000fe2000bf25270 */
[----:B------:R-:W-:-:S02]  /*1570*/  UMOV UR6, UR7 ;  /* 0x0000000700067c82 */ /* 0x000fc40008000000 */
[----:B------:R-:W-:Y:S01]  /*1580*/  UMOV UR4, UR5 ;  /* 0x0000000500047c82 */ /* 0x000fe20008000000 */
[----:B------:R-:W-:Y:S02]  /*1590*/  USHF.R.U32.HI UR6, URZ, UR9, UR6 ;  /* 0x00000009ff067299 */ /* 0x000fe40008011606 */
[----:B---3--:R-:W-:Y:S02]  /*15a0*/  USHF.R.U32.HI UR4, URZ, UR13, UR4 ;  /* 0x0000000dff047299 */ /* 0x008fe40008011604 */
[----:B------:R-:W-:Y:S02]  /*15b0*/  USEL UR5, UR25, UR6, !UP2 ;  /* 0x0000000619057287 */ /* 0x000fe4000d000000 */
[----:B------:R-:W-:-:S04]  /*15c0*/  USEL UR4, UR26, UR4, !UP1 ;  /* 0x000000041a047287 */ /* 0x000fc8000c800000 */
[----:B------:R-:W-:Y:S02]  /*15d0*/  UIADD3 UR6, UPT, UPT, UR5, -UR4, URZ ;  /* 0x8000000405067290 */ /* 0x000fe4000fffe0ff */
[----:B------:R-:W-:Y:S02]  /*15e0*/  UIADD3 UR4, UPT, UPT, -UR5, UR4, URZ ;  /* 0x0000000405047290 */ /* 0x000fe4000fffe1ff */
[----:B------:R-:W-:Y:S02]  /*15f0*/  UIMAD UR26, UR6, UR10, UR26 ;  /* 0x0000000a061a72a4 */ /* 0x000fe4000f8e021a */
[----:B------:R-:W-:-:S12]  /*1600*/  UIMAD UR25, UR4, UR12, UR25 ;  /* 0x0000000c041972a4 */ /* 0x000fd8000f8e0219 */
.L_x_19:
[----:B------:R-:W-:Y:S05]  /*1610*/  BRA.U !UP5, `(.L_x_20) ;  /* 0x000000010d0c7547 */ /* 0x000fea000b800000 */
[----:B------:R-:W-:Y:S01]  /*1620*/  UCGABAR_WAIT ;  /* 0x0000000000007dc7 */ /* 0x000fe20008000000 */
[----:B------:R-:W-:Y:S01]  /*1630*/  CCTL.IVALL ;  /* 0x00000000ff00798f */ /* 0x000fe20002000000 */
[----:B------:R-:W-:Y:S05]  /*1640*/  BRA `(.L_x_21) ;  /* 0x0000000000047947 */ /* 0x000fea0003800000 */
.L_x_20:
[----:B------:R-:W-:Y:S06]  /*1650*/  BAR.SYNC.DEFER_BLOCKING 0x0 ;  /* 0x0000000000007b1d */ /* 0x000fec0000010000 */
.L_x_21:
[----:B------:R-:W-:Y:S05]  /*1660*/  BRA.U UP0, `(.L_x_22) ;  /* 0x0000001500507547 */ /* 0x000fea000b800000 */
[----:B------:R-:W1:Y:S01]  /*1670*/  LDCU UR6, c[0x0][0x38c] ;  /* 0x00007180ff0677ac */ /* 0x000e620008000800 */
[----:B------:R-:W-:Y:S01]  /*1680*/  PLOP3.LUT P1, PT, PT, PT, UP3, 0x80, 0x8 ;  /* 0x000000000008781c */ /* 0x000fe20003f2f038 */
[----:B------:R-:W-:Y:S01]  /*1690*/  IMAD.MOV.U32 R12, RZ, RZ, 0x1 ;  /* 0x00000001ff0c7424 */ /* 0x000fe200078e00ff */
[----:B------:R-:W-:Y:S01]  /*16a0*/  ISETP.EQ.OR P2, PT, R0, RZ, P3 ;  /* 0x000000ff0000720c */ /* 0x000fe20001f42670 */
[----:B------:R-:W-:Y:S01]  /*16b0*/  UISETP.NE.AND UP1, UPT, UR22, URZ, UPT ;  /* 0x000000ff1600728c */ /* 0x000fe2000bf25270 */
[----:B------:R-:W-:Y:S02]  /*16c0*/  PLOP3.LUT P1, PT, P1, PT, PT, 0x8, 0x80 ;  /* 0x000000000080781c */ /* 0x000fe40000f2e170 */
[----:B------:R-:W-:Y:S01]  /*16d0*/  CS2R R10, SRZ ;  /* 0x00000000000a7805 */ /* 0x000fe2000001ff00 */
[----:B------:R-:W-:Y:S01]  /*16e0*/  IMAD.MOV.U32 R9, RZ, RZ, RZ ;  /* 0x000000ffff097224 */ /* 0x000fe200078e00ff */
[----:B------:R-:W2:Y:S01]  /*16f0*/  LDCU UR45, c[0x0][0x370] ;  /* 0x00006e00ff2d77ac */ /* 0x000ea20008000800 */
[----:B------:R-:W-:Y:S01]  /*1700*/  IMAD.MOV.U32 R8, RZ, RZ, 0x1 ;  /* 0x00000001ff087424 */ /* 0x000fe200078e00ff */
[----:B------:R-:W3:Y:S01]  /*1710*/  LDCU.64 UR40, c[0x0][0x348] ;  /* 0x00006900ff2877ac */ /* 0x000ee20008000a00 */
[----:B------:R-:W-:-:S02]  /*1720*/  USHF.R.U32.HI UR49, URZ, 0x6, UR29 ;  /* 0x00000006ff317899 */ /* 0x000fc4000801161d */
[----:B-1----:R-:W-:Y:S02]  /*1730*/  UIADD3 UR5, UPT, UPT, UR6, 0x7f, URZ ;  /* 0x0000007f06057890 */ /* 0x002fe4000fffe0ff */
[----:B------:R-:W-:Y:S02]  /*1740*/  UIADD3 UR50, UPT, UPT, UR6, 0xfe, URZ ;  /* 0x000000fe06327890 */ /* 0x000fe4000fffe0ff */
[----:B------:R-:W-:Y:S01]  /*1750*/  USHF.R.S32.HI UR4, URZ, 0x1f, UR5 ;  /* 0x0000001fff047899 */ /* 0x000fe20008011405 */
[----:B------:R-:W1:Y:S03]  /*1760*/  LDCU UR44, c[0x0][0x374] ;  /* 0x00006e80ff2c77ac */ /* 0x000e660008000800 */
[----:B------:R-:W-:Y:S02]  /*1770*/  ULEA.HI UR4, UR4, UR5, URZ, 0x7 ;  /* 0x0000000504047291 */ /* 0x000fe4000f8f38ff */
[----:B------:R-:W-:-:S02]  /*1780*/  USEL UR31, UR37, 0x2, UP1 ;  /* 0x00000002251f7887 */ /* 0x000fc40008800000 */
[----:B------:R-:W-:Y:S02]  /*1790*/  USHF.R.S32.HI UR47, URZ, 0x7, UR4 ;  /* 0x00000007ff2f7899 */ /* 0x000fe40008011404 */
[----:B------:R-:W-:Y:S02]  /*17a0*/  UIADD3 UR4, UPT, UPT, UR6, -0x1, URZ ;  /* 0xffffffff06047890 */ /* 0x000fe4000fffe0ff */
[----:B------:R-:W-:Y:S02]  /*17b0*/  UISETP.LT.U32.AND UP0, UPT, UR47, 0x5, UPT ;  /* 0x000000052f00788c */ /* 0x000fe4000bf01070 */
[----:B------:R-:W-:Y:S02]  /*17c0*/  UISETP.GE.U32.AND UP2, UPT, UR4, -0xff, UPT ;  /* 0xffffff010400788c */ /* 0x000fe4000bf46070 */
[----:B------:R-:W-:Y:S01]  /*17d0*/  USEL UR46, UR47, 0x5, UP0 ;  /* 0x000000052f2e7887 */ /* 0x000fe20008000000 */
[----:B------:R-:W-:-:S03]  /*17e0*/  UMOV UR23, URZ ;  /* 0x000000ff00177c82 */ /* 0x000fc60008000000 */
[----:B------:R-:W-:Y:S02]  /*17f0*/  UIADD3 UR30, UPT, UPT, UR46, -0x1, URZ ;  /* 0xffffffff2e1e7890 */ /* 0x000fe4000fffe0ff */
[----:B------:R-:W-:-:S03]  /*1800*/  UIADD3 UR48, UPT, UPT, UR47, -UR46, URZ ;  /* 0x8000002e2f307290 */ /* 0x000fc6000fffe0ff */
[----:B------:R-:W-:-:S04]  /*1810*/  @UP2 UIADD3 UR30, UPT, UPT, UR46, URZ, URZ ;  /* 0x000000ff2e1e2290 */ /* 0x000fc8000fffe0ff */
[----:B-123--:R-:W-:-:S12]  /*1820*/  UIADD3 UR30, UPT, UPT, UR30, 0x1, URZ ;  /* 0x000000011e1e7890 */ /* 0x00efd8000fffe0ff */
.L_x_42:
[----:B------:R-:W-:Y:S01]  /*1830*/  UISETP.NE.AND UP0, UPT, UR54, URZ, UPT ;  /* 0x000000ff3600728c */ /* 0x000fe2000bf05270 */
[----:B------:R-:W1:Y:S08]  /*1840*/  S2UR UR54, SR_CgaCtaId ;  /* 0x00000000003679c3 */ /* 0x000e700000008800 */
[----:B------:R-:W-:Y:S05]  /*1850*/  BRA.U UP0, `(.L_x_23) ;  /* 0x0000000100347547 */ /* 0x000fea000b800000 */
[----:B------:R-:W2:Y:S01]  /*1860*/  S2R R0, SR_CgaCtaId ;  /* 0x0000000000007919 */ /* 0x000ea20000008800 */
[----:B------:R-:W-:-:S04]  /*1870*/  MOV R2, 0x400 ;  /* 0x0000040000027802 */ /* 0x000fc80000000f00 */
[----:B--2---:R-:W-:Y:S02]  /*1880*/  LEA R0, R0, R2, 0x18 ;  /* 0x0000000200007211 */ /* 0x004fe400078ec0ff */
[----:B------:R-:W-:-:S03]  /*1890*/  SHF.L.U32 R2, R8, 0x1f, RZ ;  /* 0x0000001f08027819 */ /* 0x000fc600000006ff */
[----:B------:R-:W-:-:S04]  /*18a0*/  IMAD R0, R9, 0x8, R0 ;  /* 0x0000000809007824 */ /* 0x000fc800078e0200 */
[----:B------:R-:W2:Y:S02]  /*18b0*/  SYNCS.PHASECHK.TRANS64.TRYWAIT P0, [R0+URZ+0x100], R2 ;  /* 0x00010002000075a7 */ /* 0x000ea400080011ff */
[----:B--2---:R-:W-:Y:S05]  /*18c0*/  @!P0 BRA `(.L_x_24) ;  /* 0x0000006000148947 */ /* 0x004fea0003800000 */
.L_x_123:
[----:B------:R-:W-:Y:S01]  /*18d0*/  VIADD R9, R9, 0x1 ;  /* 0x0000000109097836 */ /* 0x000fe20000000000 */
[----:B------:R2:W-:Y:S04]  /*18e0*/  SYNCS.ARRIVE.TRANS64.A1T0 RZ, [R0+URZ+0xf0], RZ ;  /* 0x0000f0ff00ff79a7 */ /* 0x0005e800081000ff */
[----:B------:R-:W-:-:S04]  /*18f0*/  ISETP.NE.AND P0, PT, R9, 0x2, PT ;  /* 0x000000020900780c */ /* 0x000fc80003f05270 */
[----:B------:R-:W-:Y:S02]  /*1900*/  SEL R9, R9, RZ, P0 ;  /* 0x000000ff09097207 */ /* 0x000fe40000000000 */
[----:B--2---:R-:W-:-:S04]  /*1910*/  SEL R0, RZ, 0x1, P0 ;  /* 0x00000001ff007807 */ /* 0x004fc80000000000 */
[----:B------:R-:W-:-:S07]  /*1920*/  LOP3.LUT R8, R8, R0, RZ, 0x3c, !PT ;  /* 0x0000000008087212 */ /* 0x000fce00078e3cff */
.L_x_23:
[----:B------:R-:W-:Y:S01]  /*1930*/  UMOV UR21, 0x400 ;  /* 0x0000040000157882 */ /* 0x000fe20000000000 */
[----:B------:R-:W-:Y:S01]  /*1940*/  SHF.L.U32 R0, R12, 0x1f, RZ ;  /* 0x0000001f0c007819 */ /* 0x000fe200000006ff */
[----:B-1----:R-:W-:Y:S02]  /*1950*/  ULEA UR21, UR54, UR21, 0x18 ;  /* 0x0000001536157291 */ /* 0x002fe4000f8ec0ff */
[----:B------:R-:W-:Y:S02]  /*1960*/  UISETP.GE.U32.AND UP0, UPT, UR50, 0xff, UPT ;  /* 0x000000ff3200788c */ /* 0x000fe4000bf06070 */
[----:B------:R-:W-:Y:S02]  /*1970*/  ULEA UR4, UR23, UR21, 0x3 ;  /* 0x0000001517047291 */ /* 0x000fe4000f8e18ff */
[----:B------:R-:W-:Y:S02]  /*1980*/  USHF.L.U32 UR19, UR26, 0x6, URZ ;  /* 0x000000061a137899 */ /* 0x000fe400080006ff */
[----:B------:R-:W-:Y:S01]  /*1990*/  ULEA UR35, UR25, UR49, 0x6 ;  /* 0x0000003119237291 */ /* 0x000fe2000f8e30ff */
[----:B------:R-:W-:-:S04]  /*19a0*/  UMOV UR13, URZ ;  /* 0x000000ff000d7c82 */ /* 0x000fc80008000000 */
[----:B------:R1:W2:Y:S01]  /*19b0*/  SYNCS.PHASECHK.TRANS64.TRYWAIT P0, [UR4+0x28], R0 ;  /* 0x00002800ff0075a7 */ /* 0x0002a20008001104 */
[----:B------:R-:W-:Y:S06]  /*19c0*/  BRA.U !UP0, `(.L_x_25) ;  /* 0x0000000108f47547 */ /* 0x000fec000b800000 */
[----:B------:R-:W-:Y:S01]  /*19d0*/  UMOV UR22, URZ ;  /* 0x000000ff00167c82 */ /* 0x000fe20008000000 */
[----:B------:R-:W-:-:S05]  /*19e0*/  UMOV UR4, UR23 ;  /* 0x0000001700047c82 */ /* 0x000fca0008000000 */
.L_x_31:
[----:B------:R-:W-:Y:S01]  /*19f0*/  ULEA UR33, UR4, UR21, 0x3 ;  /* 0x0000001504217291 */ /* 0x000fe2000f8e18ff */
[----:B--2---:R-:W-:Y:S01]  /*1a00*/  @!P3 MOV R2, 0x8000 ;  /* 0x000080000002b802 */ /* 0x004fe20000000f00 */
[----:B--2-4-:R-:W-:Y:S10]  /*1a10*/  @P0 BRA `(.L_x_26) ;  /* 0x00000000000c0947 */ /* 0x014ff40003800000 */
[----:B------:R-:W-:-:S04]  /*1a20*/  SHF.L.U32 R3, R12, 0x1f, RZ ;  /* 0x0000001f0c037819 */ /* 0x000fc800000006ff */
[----:B------:R-:W2:Y:S02]  /*1a30*/  SYNCS.PHASECHK.TRANS64.TRYWAIT P0, [UR33+0x28], R3 ;  /* 0x00002803ff0075a7 */ /* 0x000ea40008001121 */
[----:B--2---:R-:W-:Y:S05]  /*1a40*/  @!P0 BRA `(.L_x_27) ;  /* 0x0000005c00c88947 */ /* 0x004fea0003800000 */
.L_x_26:
[----:B------:R2:W-:Y:S01]  /*1a50*/  @!P3 SYNCS.ARRIVE.TRANS64 RZ, [UR33], R2 ;  /* 0x00000002ffffb9a7 */ /* 0x0005e20008000021 */
[----:B------:R-:W-:-:S04]  /*1a60*/  ULOP3.LUT UR5, UR31, 0x2, URZ, 0xfc, !UPT ;  /* 0x000000021f057892 */ /* 0x000fc8000f8efcff */
[----:B------:R-:W-:-:S09]  /*1a70*/  UISETP.NE.AND UP0, UPT, UR5, 0x2, UPT ;  /* 0x000000020500788c */ /* 0x000fd2000bf05270 */
[----:B------:R-:W-:Y:S05]  /*1a80*/  BRA.U UP0, `(.L_x_28) ;  /* 0x0000000100047547 */ /* 0x000fea000b800000 */
[----:B------:R-:W-:Y:S05]  /*1a90*/  BPT.TRAP 0x1 ;  /* 0x000000040000795c */ /* 0x000fea0000300000 */
.L_x_28:
[----:B------:R-:W-:Y:S04]  /*1aa0*/  BSSY.RECONVERGENT B0, `(.L_x_29) ;  /* 0x0000003000007945 */ /* 0x000fe80003800200 */
[----:B------:R-:W-:Y:S05]  /*1ab0*/  @P2 BRA `(.L_x_30) ;  /* 0x0000000000042947 */ /* 0x000fea0003800000 */
[----:B------:R-:W-:Y:S05]  /*1ac0*/  BPT.TRAP 0x1 ;  /* 0x000000040000795c */ /* 0x000fea0000300000 */
.L_x_30:
[----:B------:R-:W-:Y:S05]  /*1ad0*/  BSYNC.RECONVERGENT B0 ;  /* 0x0000000000007941 */ /* 0x000fea0003800200 */
.L_x_29:
[----:B------:R-:W-:Y:S02]  /*1ae0*/  UIADD3 UR5, UPT, UPT, UR4, 0x1, URZ ;  /* 0x0000000104057890 */ /* 0x000fe4000fffe0ff */
[----:B------:R-:W-:Y:S02]  /*1af0*/  USHF.L.U32 UR4, UR4, 0xe, URZ ;  /* 0x0000000e04047899 */ /* 0x000fe400080006ff */
[----:B------:R-:W-:Y:S02]  /*1b00*/  UISETP.NE.AND UP0, UPT, UR5, 0x5, UPT ;  /* 0x000000050500788c */ /* 0x000fe4000bf05270 */
[----:B------:R-:W-:Y:S02]  /*1b10*/  ULEA UR24, UR29, UR4, 0x1 ;  /* 0x000000041d187291 */ /* 0x000fe4000f8e08ff */
[----:B------:R-:W-:Y:S02]  /*1b20*/  USEL UR6, URZ, 0x1, UP0 ;  /* 0x00000001ff067887 */ /* 0x000fe40008000000 */
[----:B------:R-:W-:-:S02]  /*1b30*/  USEL UR23, UR5, URZ, UP0 ;  /* 0x000000ff05177287 */ /* 0x000fc40008000000 */
[----:B------:R-:W-:Y:S02]  /*1b40*/  UIADD3 UR24, UPT, UPT, UR21, UR24, URZ ;  /* 0x0000001815187290 */ /* 0x000fe4000fffe0ff */
[----:B------:R-:W-:Y:S01]  /*1b50*/  LOP3.LUT R12, R12, UR6, RZ, 0x3c, !PT ;  /* 0x000000060c0c7c12 */ /* 0x000fe2000f8e3cff */
[----:B------:R-:W-:Y:S02]  /*1b60*/  UIADD3 UR6, UP1, UPT, UR40, 0x80, URZ ;  /* 0x0000008028067890 */ /* 0x000fe4000ff3e0ff */
[----:B------:R-:W-:Y:S01]  /*1b70*/  ULEA UR5, UR23, UR21, 0x3 ;  /* 0x0000001517057291 */ /* 0x000fe2000f8e18ff */
[----:B-1----:R-:W-:Y:S01]  /*1b80*/  SHF.L.U32 R0, R12, 0x1f, RZ ;  /* 0x0000001f0c007819 */ /* 0x002fe200000006ff */
[----:B------:R-:W-:Y:S02]  /*1b90*/  USHF.L.U32 UR34, UR22, 0x7, URZ ;  /* 0x0000000716227899 */ /* 0x000fe400080006ff */
[----:B------:R-:W-:Y:S02]  /*1ba0*/  UIADD3 UR14, UP0, UPT, UR40, 0x180, URZ ;  /* 0x00000180280e7890 */ /* 0x000fe4000ff1e0ff */
[----:B------:R-:W-:-:S02]  /*1bb0*/  UIADD3 UR4, UPT, UPT, UR21, UR4, URZ ;  /* 0x0000000415047290 */ /* 0x000fc4000fffe0ff */
[----:B------:R-:W-:Y:S01]  /*1bc0*/  UIADD3.X UR7, UPT, UPT, URZ, UR41, URZ, UP1, !UPT ;  /* 0x00000029ff077290 */ /* 0x000fe20008ffe4ff */
[----:B------:R3:W4:Y:S01]  /*1bd0*/  SYNCS.PHASECHK.TRANS64.TRYWAIT P0, [UR5+0x28], R0 ;  /* 0x00002800ff0075a7 */ /* 0x0007220008001105 */
[----:B------:R-:W-:Y:S02]  /*1be0*/  UIADD3 UR32, UPT, UPT, UR24, 0x3400, URZ ;  /* 0x0000340018207890 */ /* 0x000fe4000fffe0ff */
[----:B------:R-:W-:Y:S02]  /*1bf0*/  UIADD3 UR26, UPT, UPT, UR34, 0x40, URZ ;  /* 0x00000040221a7890 */ /* 0x000fe4000fffe0ff */
[----:B------:R-:W-:Y:S02]  /*1c00*/  UIADD3 UR24, UPT, UPT, UR24, 0x5400, URZ ;  /* 0x0000540018187890 */ /* 0x000fe4000fffe0ff */
[----:B------:R-:W-:Y:S02]  /*1c10*/  UIADD3.X UR15, UPT, UPT, URZ, UR41, URZ, UP0, !UPT ;  /* 0x00000029ff0f7290 */ /* 0x000fe400087fe4ff */
[----:B------:R-:W-:-:S02]  /*1c20*/  UIADD3 UR16, UPT, UPT, UR4, 0x17400, URZ ;  /* 0x0001740004107890 */ /* 0x000fc4000fffe0ff */
[----:B------:R-:W-:Y:S01]  /*1c30*/  UIADD3 UR8, UPT, UPT, UR4, 0x19400, URZ ;  /* 0x0001940004087890 */ /* 0x000fe2000fffe0ff */
[----:B------:R-:W-:Y:S01]  /*1c40*/  UMOV UR5, 0x30000 ;  /* 0x0003000000057882 */ /* 0x000fe20000000000 */
[----:B------:R-:W-:Y:S01]  /*1c50*/  UMOV UR38, 0x0 ;  /* 0x0000000000267882 */ /* 0x000fe20000000000 */
[----:B------:R-:W-:Y:S01]  /*1c60*/  UMOV UR39, 0x10000000 ;  /* 0x1000000000277882 */ /* 0x000fe20000000000 */
[----:B------:R-:W-:Y:S01]  /*1c70*/  UMOV UR25, UR33 ;  /* 0x0000002100197c82 */ /* 0x000fe20008000000 */
[----:B------:R-:W-:Y:S01]  /*1c80*/  UMOV UR27, UR35 ;  /* 0x00000023001b7c82 */ /* 0x000fe20008000000 */
[----:B------:R-:W-:Y:S01]  /*1c90*/  UMOV UR28, UR36 ;  /* 0x00000024001c7c82 */ /* 0x000fe20008000000 */
[----:B------:R-:W-:Y:S01]  /*1ca0*/  UMOV UR17, UR33 ;  /* 0x0000002100117c82 */ /* 0x000fe20008000000 */
[----:B------:R-:W-:Y:S01]  /*1cb0*/  UMOV UR20, UR36 ;  /* 0x0000002400147c82 */ /* 0x000fe20008000000 */
[----:B------:R-:W-:Y:S01]  /*1cc0*/  UMOV UR18, UR34 ;  /* 0x0000002200127c82 */ /* 0x000fe20008000000 */
[----:B------:R3:W-:Y:S01]  /*1cd0*/  UTMALDG.3D.MULTICAST [UR32], [UR6], UR5, desc[UR38] ;  /* 0x00002620060073b4 */ /* 0x0007e20008011805 */
[----:B------:R-:W-:Y:S01]  /*1ce0*/  UMOV UR11, UR19 ;  /* 0x00000013000b7c82 */ /* 0x000fe20008000000 */
[----:B------:R-:W-:Y:S01]  /*1cf0*/  UMOV UR12, UR36 ;  /* 0x00000024000c7c82 */ /* 0x000fe20008000000 */
[----:B------:R-:W-:Y:S01]  /*1d00*/  UMOV UR9, UR33 ;  /* 0x0000002100097c82 */ /* 0x000fe20008000000 */
[----:B------:R-:W-:Y:S01]  /*1d10*/  UMOV UR10, UR26 ;  /* 0x0000001a000a7c82 */ /* 0x000fe20008000000 */
[----:B------:R-:W-:Y:S01]  /*1d20*/  UIADD3 UR22, UPT, UPT, UR22, 0x1, URZ ;  /* 0x0000000116167890 */ /* 0x000fe2000fffe0ff */
[----:B------:R-:W-:Y:S01]  /*1d30*/  UMOV UR13, UR30 ;  /* 0x0000001e000d7c82 */ /* 0x000fe20008000000 */
[----:B------:R3:W-:Y:S02]  /*1d40*/  UTMALDG.3D.MULTICAST [UR24], [UR6], UR5, desc[UR38] ;  /* 0x00002618060073b4 */ /* 0x0007e40008011805 */
[----:B------:R-:W-:Y:S01]  /*1d50*/  UISETP.NE.AND UP0, UPT, UR22, UR30, UPT ;  /* 0x0000001e1600728c */ /* 0x000fe2000bf05270 */
[----:B------:R-:W-:Y:S01]  /*1d60*/  UMOV UR4, UR23 ;  /* 0x0000001700047c82 */ /* 0x000fe20008000000 */
[----:B------:R3:W-:Y:S01]  /*1d70*/  UTMALDG.3D [UR16], [UR14], desc[UR38] ;  /* 0x000026100e0075b4 */ /* 0x0007e20008011000 */
[----:B------:R3:W-:Y:S06]  /*1d80*/  UTMALDG.3D [UR8], [UR14], desc[UR38] ;  /* 0x000026080e0075b4 */ /* 0x0007ec0008011000 */
[----:B---3--:R-:W-:Y:S05]  /*1d90*/  BRA.U UP0, `(.L_x_31) ;  /* 0xfffffffd00147547 */ /* 0x008fea000b83ffff */
.L_x_25:
[----:B------:R-:W-:Y:S01]  /*1da0*/  ULEA UR4, UR23, UR21, 0x3 ;  /* 0x0000001517047291 */ /* 0x000fe2000f8e18ff */
[----:B-1----:R-:W-:Y:S01]  /*1db0*/  SHF.L.U32 R0, R12, 0x1f, RZ ;  /* 0x0000001f0c007819 */ /* 0x002fe200000006ff */
[----:B------:R-:W-:Y:S01]  /*1dc0*/  @!P1 SYNCS.ARRIVE.TRANS64.A1T0 RZ, [UR21+0x88], RZ ;  /* 0x000088ffffff99a7 */ /* 0x000fe20008100015 */
[----:B------:R-:W-:-:S06]  /*1dd0*/  UISETP.GT.AND UP0, UPT, UR47, UR46, UPT ;  /* 0x0000002e2f00728c */ /* 0x000fcc000bf04270 */
[----:B--2-4-:R1:W2:Y:S03]  /*1de0*/  SYNCS.PHASECHK.TRANS64.TRYWAIT P0, [UR4+0x28], R0 ;  /* 0x00002800ff0075a7 */ /* 0x0142a60008001104 */
[----:B------:R-:W-:Y:S05]  /*1df0*/  BRA.U !UP0, `(.L_x_32) ;  /* 0x0000000108f07547 */ /* 0x000fea000b800000 */
[----:B------:R-:W-:Y:S01]  /*1e00*/  UIADD3 UR14, UPT, UPT, UR48, UR13, URZ ;  /* 0x0000000d300e7290 */ /* 0x000fe2000fffe0ff */
[----:B------:R-:W-:-:S11]  /*1e10*/  UMOV UR4, UR23 ;  /* 0x0000001700047c82 */ /* 0x000fd60008000000 */
.L_x_38:
[----:B------:R-:W-:Y:S01]  /*1e20*/  ULEA UR33, UR4, UR21, 0x3 ;  /* 0x0000001504217291 */ /* 0x000fe2000f8e18ff */
[----:B--2---:R-:W-:Y:S01]  /*1e30*/  @!P3 MOV R2, 0x8000 ;  /* 0x000080000002b802 */ /* 0x004fe20000000f00 */
[----:B--2-4-:R-:W-:Y:S10]  /*1e40*/  @P0 BRA `(.L_x_33) ;  /* 0x00000000000c0947 */ /* 0x014ff40003800000 */
[----:B------:R-:W-:-:S04]  /*1e50*/  SHF.L.U32 R3, R12, 0x1f, RZ ;  /* 0x0000001f0c037819 */ /* 0x000fc800000006ff */
[----:B------:R-:W2:Y:S02]  /*1e60*/  SYNCS.PHASECHK.TRANS64.TRYWAIT P0, [UR33+0x28], R3 ;  /* 0x00002803ff0075a7 */ /* 0x000ea40008001121 */
[----:B--2---:R-:W-:Y:S05]  /*1e70*/  @!P0 BRA `(.L_x_34) ;  /* 0x0000005800d48947 */ /* 0x004fea0003800000 */
.L_x_33:
[----:B------:R2:W-:Y:S01]  /*1e80*/  @!P3 SYNCS.ARRIVE.TRANS64 RZ, [UR33], R2 ;  /* 0x00000002ffffb9a7 */ /* 0x0005e20008000021 */
[----:B------:R-:W-:-:S04]  /*1e90*/  ULOP3.LUT UR5, UR31, 0x2, URZ, 0xfc, !UPT ;  /* 0x000000021f057892 */ /* 0x000fc8000f8efcff */
[----:B------:R-:W-:-:S09]  /*1ea0*/  UISETP.NE.AND UP0, UPT, UR5, 0x2, UPT ;  /* 0x000000020500788c */ /* 0x000fd2000bf05270 */
[----:B------:R-:W-:Y:S05]  /*1eb0*/  BRA.U UP0, `(.L_x_35) ;  /* 0x0000000100047547 */ /* 0x000fea000b800000 */
[----:B------:R-:W-:Y:S05]  /*1ec0*/  BPT.TRAP 0x1 ;  /* 0x000000040000795c */ /* 0x000fea0000300000 */
.L_x_35:
[----:B------:R-:W-:Y:S04]  /*1ed0*/  BSSY.RECONVERGENT B0, `(.L_x_36) ;  /* 0x0000003000007945 */ /* 0x000fe80003800200 */
[----:B------:R-:W-:Y:S05]  /*1ee0*/  @P2 BRA `(.L_x_37) ;  /* 0x0000000000042947 */ /* 0x000fea0003800000 */
[----:B------:R-:W-:Y:S05]  /*1ef0*/  BPT.TRAP 0x1 ;  /* 0x000000040000795c */ /* 0x000fea0000300000 */
.L_x_37:
[----:B------:R-:W-:Y:S05]  /*1f00*/  BSYNC.RECONVERGENT B0 ;  /* 0x0000000000007941 */ /* 0x000fea0003800200 */
.L_x_36:
[----:B------:R-:W-:Y:S02]  /*1f10*/  UIADD3 UR5, UPT, UPT, UR4, 0x1, URZ ;  /* 0x0000000104057890 */ /* 0x000fe4000fffe0ff */
[----:B------:R-:W-:Y:S02]  /*1f20*/  USHF.L.U32 UR7, UR4, 0xe, URZ ;  /* 0x0000000e04077899 */ /* 0x000fe400080006ff */
[----:B------:R-:W-:Y:S02]  /*1f30*/  UISETP.NE.AND UP0, UPT, UR5, 0x5, UPT ;  /* 0x000000050500788c */ /* 0x000fe4000bf05270 */
[----:B------:R-:W-:Y:S02]  /*1f40*/  ULEA UR24, UR29, UR7, 0x1 ;  /* 0x000000071d187291 */ /* 0x000fe4000f8e08ff */
[----:B------:R-:W-:Y:S02]  /*1f50*/  USEL UR6, URZ, 0x1, UP0 ;  /* 0x00000001ff067887 */ /* 0x000fe40008000000 */
[----:B------:R-:W-:-:S02]  /*1f60*/  USEL UR23, UR5, URZ, UP0 ;  /* 0x000000ff05177287 */ /* 0x000fc40008000000 */
[----:B------:R-:W-:Y:S02]  /*1f70*/  UIADD3 UR4, UP1, UPT, UR40, 0x80, URZ ;  /* 0x0000008028047890 */ /* 0x000fe4000ff3e0ff */
[----:B------:R-:W-:Y:S01]  /*1f80*/  ULEA UR5, UR23, UR21, 0x3 ;  /* 0x0000001517057291 */ /* 0x000fe2000f8e18ff */
[----:B------:R-:W-:Y:S01]  /*1f90*/  LOP3.LUT R12, R12, UR6, RZ, 0x3c, !PT ;  /* 0x000000060c0c7c12 */ /* 0x000fe2000f8e3cff */
[----:B------:R-:W-:Y:S02]  /*1fa0*/  UIADD3 UR24, UPT, UPT, UR21, UR24, URZ ;  /* 0x0000001815187290 */ /* 0x000fe4000fffe0ff */
[----:B------:R-:W-:Y:S01]  /*1fb0*/  USHF.L.U32 UR34, UR13, 0x7, URZ ;  /* 0x000000070d227899 */ /* 0x000fe200080006ff */
[----:B-1----:R-:W-:Y:S01]  /*1fc0*/  SHF.L.U32 R0, R12, 0x1f, RZ ;  /* 0x0000001f0c007819 */ /* 0x002fe200000006ff */
[----:B------:R-:W-:Y:S02]  /*1fd0*/  UIADD3 UR6, UP0, UPT, UR40, 0x180, URZ ;  /* 0x0000018028067890 */ /* 0x000fe4000ff1e0ff */
[----:B------:R-:W-:Y:S01]  /*1fe0*/  UIADD3 UR8, UPT, UPT, UR21, UR7, URZ ;  /* 0x0000000715087290 */ /* 0x000fe2000fffe0ff */
[----:B------:R3:W4:Y:S01]  /*1ff0*/  SYNCS.PHASECHK.TRANS64.TRYWAIT P0, [UR5+0x28], R0 ;  /* 0x00002800ff0075a7 */ /* 0x0007220008001105 */
[----:B------:R-:W-:-:S02]  /*2000*/  UIADD3.X UR5, UPT, UPT, URZ, UR41, URZ, UP1, !UPT ;  /* 0x00000029ff057290 */ /* 0x000fc40008ffe4ff */
[----:B------:R-:W-:Y:S02]  /*2010*/  UIADD3 UR32, UPT, UPT, UR24, 0x3400, URZ ;  /* 0x0000340018207890 */ /* 0x000fe4000fffe0ff */
[----:B------:R-:W-:Y:S02]  /*2020*/  UIADD3 UR26, UPT, UPT, UR34, 0x40, URZ ;  /* 0x00000040221a7890 */ /* 0x000fe4000fffe0ff */
[----:B------:R-:W-:Y:S02]  /*2030*/  UIADD3 UR24, UPT, UPT, UR24, 0x5400, URZ ;  /* 0x0000540018187890 */ /* 0x000fe4000fffe0ff */
[----:B------:R-:W-:Y:S02]  /*2040*/  UIADD3.X UR7, UPT, UPT, URZ, UR41, URZ, UP0, !UPT ;  /* 0x00000029ff077290 */ /* 0x000fe400087fe4ff */
[----:B------:R-:W-:Y:S02]  /*2050*/  UIADD3 UR16, UPT, UPT, UR8, 0x17400, URZ ;  /* 0x0001740008107890 */ /* 0x000fe4000fffe0ff */
[----:B------:R-:W-:Y:S01]  /*2060*/  UIADD3 UR8, UPT, UPT, UR8, 0x19400, URZ ;  /* 0x0001940008087890 */ /* 0x000fe2000fffe0ff */
[----:B------:R-:W-:Y:S01]  /*2070*/  UMOV UR10, 0x30000 ;  /* 0x00030000000a7882 */ /* 0x000fe20000000000 */
[----:B------:R-:W-:Y:S01]  /*2080*/  UMOV UR38, 0x0 ;  /* 0x0000000000267882 */ /* 0x000fe20000000000 */
[----:B------:R-:W-:Y:S01]  /*2090*/  UMOV UR39, 0x10000000 ;  /* 0x1000000000277882 */ /* 0x000fe20000000000 */
[----:B------:R-:W-:Y:S01]  /*20a0*/  UMOV UR25, UR33 ;  /* 0x0000002100197c82 */ /* 0x000fe20008000000 */
[----:B------:R-:W-:Y:S01]  /*20b0*/  UMOV UR27, UR35 ;  /* 0x00000023001b7c82 */ /* 0x000fe20008000000 */
[----:B------:R-:W-:Y:S01]  /*20c0*/  UMOV UR28, UR36 ;  /* 0x00000024001c7c82 */ /* 0x000fe20008000000 */
[----:B------:R-:W-:Y:S01]  /*20d0*/  UTMALDG.3D.MULTICAST [UR32], [UR4], UR10, desc[UR38] ;  /* 0x00002620040073b4 */ /* 0x000fe2000801180a */
[----:B------:R-:W-:Y:S01]  /*20e0*/  UMOV UR17, UR33 ;  /* 0x0000002100117c82 */ /* 0x000fe20008000000 */
[----:B------:R-:W-:Y:S01]  /*20f0*/  UMOV UR20, UR36 ;  /* 0x0000002400147c82 */ /* 0x000fe20008000000 */
[----:B------:R-:W-:Y:S01]  /*2100*/  UMOV UR18, UR34 ;  /* 0x0000002200127c82 */ /* 0x000fe20008000000 */
[----:B------:R-:W-:Y:S01]  /*2110*/  UMOV UR11, UR19 ;  /* 0x00000013000b7c82 */ /* 0x000fe20008000000 */
[----:B------:R-:W-:Y:S01]  /*2120*/  UMOV UR12, UR36 ;  /* 0x00000024000c7c82 */ /* 0x000fe20008000000 */
[----:B------:R-:W-:Y:S01]  /*2130*/  UMOV UR9, UR33 ;  /* 0x0000002100097c82 */ /* 0x000fe20008000000 */
[----:B------:R-:W-:Y:S01]  /*2140*/  UIADD3 UR13, UPT, UPT, UR13, 0x1, URZ ;  /* 0x000000010d0d7890 */ /* 0x000fe2000fffe0ff */
[----:B------:R1:W-:Y:S03]  /*2150*/  UTMALDG.3D.MULTICAST [UR24], [UR4], UR10, desc[UR38] ;  /* 0x00002618040073b4 */ /* 0x0003e6000801180a */
[----:B------:R-:W-:Y:S01]  /*2160*/  UISETP.NE.AND UP0, UPT, UR13, UR14, UPT ;  /* 0x0000000e0d00728c */ /* 0x000fe2000bf05270 */
[----:B------:R3:W-:Y:S01]  /*2170*/  UTMALDG.3D [UR16], [UR6], desc[UR38] ;  /* 0x00002610060075b4 */ /* 0x0007e20008011000 */
[----:B-1----:R-:W-:Y:S01]  /*2180*/  UMOV UR10, UR26 ;  /* 0x0000001a000a7c82 */ /* 0x002fe20008000000 */
[----:B------:R-:W-:Y:S01]  /*2190*/  UMOV UR4, UR23 ;  /* 0x0000001700047c82 */ /* 0x000fe20008000000 */
[----:B------:R3:W-:Y:S05]  /*21a0*/  UTMALDG.3D [UR8], [UR6], desc[UR38] ;  /* 0x00002608060075b4 */ /* 0x0007ea0008011000 */
[----:B---3--:R-:W-:Y:S05]  /*21b0*/  BRA.U UP0, `(.L_x_38) ;  /* 0xfffffffd00187547 */ /* 0x008fea000b83ffff */
.L_x_32:
[C---:B------:R-:W-:Y:S01]  /*21c0*/  LEA R3, R11.reuse, UR21, 0x3 ;  /* 0x000000150b037c11 */ /* 0x040fe2000f8e18ff */
[----:B------:R-:W-:Y:S01]  /*21d0*/  NOP ;  /* 0x0000000000007918 */ /* 0x000fe20000000000 */
[----:B-1----:R-:W-:Y:S02]  /*21e0*/  SHF.L.U32 R0, R10, 0x1f, RZ ;  /* 0x0000001f0a007819 */ /* 0x002fe400000006ff */
[----:B------:R-:W-:Y:S02]  /*21f0*/  LEA R4, R11, UR21, 0x4 ;  /* 0x000000150b047c11 */ /* 0x000fe4000f8e20ff */
[----:B--2-4-:R-:W1:Y:S02]  /*2200*/  SYNCS.PHASECHK.TRANS64.TRYWAIT P0, [R3+URZ+0x90], R0 ;  /* 0x00009000030075a7 */ /* 0x014e6400080011ff */
[----:B-1----:R-:W-:Y:S05]  /*2210*/  @!P0 BRA `(.L_x_39) ;  /* 0x0000005800048947 */ /* 0x002fea0003800000 */
.L_x_126:
[----:B------:R-:W2:Y:S01]  /*2220*/  LDS.128 R4, [R4+0x120] ;  /* 0x0001200004047984 */ /* 0x000ea20000000c00 */
[----:B------:R-:W-:Y:S01]  /*2230*/  UISETP.GE.AND UP0, UPT, UR42, 0x1, UPT ;  /* 0x000000012a00788c */ /* 0x000fe2000bf06270 */
[----:B------:R-:W-:Y:S01]  /*2240*/  @!PT LDS RZ, [RZ] ;  /* 0x00000000fffff984 */ /* 0x000fe20000000800 */
[----:B------:R-:W-:Y:S01]  /*2250*/  @!PT LDS RZ, [RZ] ;  /* 0x00000000fffff984 */ /* 0x000fe20000000800 */
[----:B------:R-:W-:Y:S01]  /*2260*/  @!PT LDS RZ, [RZ] ;  /* 0x00000000fffff984 */ /* 0x000fe20000000800 */
[----:B------:R-:W-:Y:S01]  /*2270*/  @!PT LDS RZ, [RZ] ;  /* 0x00000000fffff984 */ /* 0x000fe20000000800 */
[----:B------:R3:W-:Y:S06]  /*2280*/  MEMBAR.ALL.CTA ;  /* 0x0000000000007992 */ /* 0x0007ec0000008000 */
[----:B---3--:R-:W3:Y:S01]  /*2290*/  FENCE.VIEW.ASYNC.S ;  /* 0x00000000000073c6 */ /* 0x008ee20000000000 */
[----:B--2---:R-:W-:-:S13]  /*22a0*/  LOP3.LUT P0, RZ, R6, 0x1, RZ, 0xc0, !PT ;  /* 0x0000000106ff7812 */ /* 0x004fda000780c0ff */
[----:B---3--:R-:W-:Y:S01]  /*22b0*/  VOTEU.ANY UP1, P0 ;  /* 0x0000000000ff7886 */ /* 0x008fe20000020100 */
[----:B------:R-:W-:-:S13]  /*22c0*/  PLOP3.LUT P0, PT, PT, PT, UP1, 0x80, 0x8 ;  /* 0x000000000008781c */ /* 0x000fda0003f0f018 */
[----:B-1----:R-:W-:Y:S02]  /*22d0*/  @P0 LOP3.LUT R0, R5, 0xffff, RZ, 0xc0, !PT ;  /* 0x0000ffff05000812 */ /* 0x002fe400078ec0ff */
[----:B------:R-:W-:Y:S02]  /*22e0*/  @P0 MOV R2, R4 ;  /* 0x0000000400020202 */ /* 0x000fe40000000f00 */
[----:B------:R-:W-:Y:S01]  /*22f0*/  @P0 R2UR UR5, R0 ;  /* 0x00000000000502ca */ /* 0x000fe200000e0000 */
[----:B------:R-:W-:Y:S01]  /*2300*/  VIADD R0, R3, 0xa0 ;  /* 0x000000a003007836 */ /* 0x000fe20000000000 */
[----:B------:R-:W-:Y:S02]  /*2310*/  @P0 SHF.R.U32.HI R4, RZ, 0x10, R5 ;  /* 0x00000010ff040819 */ /* 0x000fe40000011605 */
[----:B------:R-:W-:Y:S02]  /*2320*/  @P0 R2UR UR6, R2 ;  /* 0x00000000020602ca */ /* 0x000fe400000e0000 */
[----:B------:R-:W-:-:S02]  /*2330*/  PRMT R0, RZ, 0x654, R0 ;  /* 0x00000654ff007816 */ /* 0x000fc40000000000 */
[----:B------:R-:W-:Y:S02]  /*2340*/  @P0 R2UR UR4, R4 ;  /* 0x00000000040402ca */ /* 0x000fe400000e0000 */
[----:B------:R1:W-:Y:S03]  /*2350*/  SYNCS.ARRIVE.TRANS64.RED.A1T0 RZ, [R0+URZ], RZ ;  /* 0x000000ff00ff79a7 */ /* 0x0003e600081004ff */
[----:B------:R-:W-:-:S04]  /*2360*/  @UP1 UMOV UR37, UR5 ;  /* 0x0000000500251c82 */ /* 0x000fc80008000000 */
[----:B------:R-:W-:-:S04]  /*2370*/  @UP1 UMOV UR43, UR6 ;  /* 0x00000006002b1c82 */ /* 0x000fc80008000000 */
[----:B------:R-:W-:Y:S01]  /*2380*/  @UP1 UMOV UR36, UR4 ;  /* 0x0000000400241c82 */ /* 0x000fe20008000000 */
[----:B------:R-:W-:Y:S05]  /*2390*/  BRA.U !UP0, `(.L_x_40) ;  /* 0x0000000108d47547 */ /* 0x000fea000b800000 */
[----:B------:R-:W2:Y:S01]  /*23a0*/  LDCU.128 UR12, c[0x0][0xb10] ;  /* 0x00016200ff0c77ac */ /* 0x000ea20008000c00 */
[----:B------:R-:W3:Y:S01]  /*23b0*/  LDCU UR22, c[0x0][0xb20] ;  /* 0x00016400ff1677ac */ /* 0x000ee20008000800 */
[----:B------:R-:W4:Y:S01]  /*23c0*/  LDCU UR20, c[0x0][0xb0c] ;  /* 0x00016180ff1477ac */ /* 0x000f220008000800 */
[----:B------:R-:W1:Y:S01]  /*23d0*/  LDCU.64 UR8, c[0x0][0xb28] ;  /* 0x00016500ff0877ac */ /* 0x000e620008000a00 */
[----:B------:R-:W-:Y:S02]  /*23e0*/  UISETP.NE.AND UP3, UPT, UR42, 0x1, UPT ;  /* 0x000000012a00788c */ /* 0x000fe4000bf65270 */
[----:B--2---:R-:W-:Y:S02]  /*23f0*/  UIMAD.WIDE.U32 UR6, UR44, UR15, URZ ;  /* 0x0000000f2c0672a5 */ /* 0x004fe4000f8e00ff */
[----:B------:R-:W-:Y:S02]  /*2400*/  UIMAD.WIDE.U32 UR4, UR45, UR12, URZ ;  /* 0x0000000c2d0472a5 */ /* 0x000fe4000f8e00ff */
[----:B------:R-:W-:-:S02]  /*2410*/  UISETP.NE.AND UP0, UPT, UR14, 0x1, UPT ;  /* 0x000000010e00788c */ /* 0x000fc4000bf05270 */
[----:B------:R-:W-:Y:S01]  /*2420*/  UIMAD.WIDE.U32 UR18, UR37, UR15, URZ ;  /* 0x0000000f251272a5 */ /* 0x000fe2000f8e00ff */
[----:B------:R-:W-:Y:S02]  /*2430*/  UMOV UR6, UR7 ;  /* 0x0000000700067c82 */ /* 0x000fe40008000000 */
[----:B------:R-:W-:Y:S01]  /*2440*/  UMOV UR4, UR5 ;  /* 0x0000000500047c82 */ /* 0x000fe20008000000 */
[----:B---3--:R-:W-:Y:S02]  /*2450*/  USHF.R.U32.HI UR6, URZ, UR22, UR6 ;  /* 0x00000016ff067299 */ /* 0x008fe40008011606 */
[----:B----4-:R-:W-:Y:S02]  /*2460*/  UISETP.NE.AND UP2, UPT, UR20, 0x1, UPT ;  /* 0x000000011400788c */ /* 0x010fe4000bf45270 */
[----:B------:R-:W-:Y:S02]  /*2470*/  USHF.R.U32.HI UR4, URZ, UR13, UR4 ;  /* 0x0000000dff047299 */ /* 0x000fe40008011604 */
[----:B------:R-:W-:-:S02]  /*2480*/  USEL UR5, UR44, UR6, !UP0 ;  /* 0x000000062c057287 */ /* 0x000fc4000c000000 */
[----:B------:R-:W-:Y:S02]  /*2490*/  USEL UR6, UR45, UR4, !UP2 ;  /* 0x000000042d067287 */ /* 0x000fe4000d000000 */
[----:B-1----:R-:W-:Y:S01]  /*24a0*/  UIMAD.WIDE.U32 UR10, UR5, UR8, URZ ;  /* 0x00000008050a72a5 */ /* 0x002fe2000f8e00ff */
[----:B------:R-:W-:Y:S01]  /*24b0*/  UMOV UR4, UR19 ;  /* 0x0000001300047c82 */ /* 0x000fe20008000000 */
[----:B------:R-:W-:Y:S02]  /*24c0*/  UIMAD.WIDE.U32 UR16, UR43, UR12, URZ ;  /* 0x0000000c2b1072a5 */ /* 0x000fe4000f8e00ff */
[----:B------:R-:W-:-:S03]  /*24d0*/  UIMAD.WIDE.U32 UR18, UR6, UR8, URZ ;  /* 0x00000008061272a5 */ /* 0x000fc6000f8e00ff */
[----:B------:R-:W-:Y:S01]  /*24e0*/  UMOV UR10, UR11 ;  /* 0x0000000b000a7c82 */ /* 0x000fe20008000000 */
[----:B------:R-:W-:Y:S02]  /*24f0*/  USHF.R.U32.HI UR4, URZ, UR22, UR4 ;  /* 0x00000016ff047299 */ /* 0x000fe40008011604 */
[----:B------:R-:W-:Y:S01]  /*2500*/  @UP3 USHF.R.U32.HI UR5, URZ, UR9, UR10 ;  /* 0x00000009ff053299 */ /* 0x000fe2000801160a */
[----:B------:R-:W-:Y:S01]  /*2510*/  UMOV UR16, UR17 ;  /* 0x0000001100107c82 */ /* 0x000fe20008000000 */
[----:B------:R-:W-:Y:S01]  /*2520*/  UMOV UR18, UR19 ;  /* 0x0000001300127c82 */ /* 0x000fe20008000000 */
[----:B------:R-:W-:Y:S02]  /*2530*/  USHF.R.U32.HI UR13, URZ, UR13, UR16 ;  /* 0x0000000dff0d7299 */ /* 0x000fe40008011610 */
[----:B------:R-:W-:Y:S02]  /*2540*/  USEL UR4, UR37, UR4, !UP0 ;  /* 0x0000000425047287 */ /* 0x000fe4000c000000 */
[----:B------:R-:W-:-:S02]  /*2550*/  @UP3 USHF.R.U32.HI UR6, URZ, UR9, UR18 ;  /* 0x00000009ff063299 */ /* 0x000fc40008011612 */
[----:B------:R-:W-:Y:S02]  /*2560*/  UIMAD UR7, UR42, UR5, URZ ;  /* 0x000000052a0772a4 */ /* 0x000fe4000f8e02ff */
[----:B------:R-:W-:Y:S02]  /*2570*/  USEL UR5, UR43, UR13, !UP2 ;  /* 0x0000000d2b057287 */ /* 0x000fe4000d000000 */
[----:B------:R-:W-:Y:S02]  /*2580*/  UIMAD UR10, UR42, UR6, URZ ;  /* 0x000000062a0a72a4 */ /* 0x000fe4000f8e02ff */
[----:B------:R-:W-:Y:S02]  /*2590*/  UISETP.GE.AND UP0, UPT, UR4, UR7, UPT ;  /* 0x000000070400728c */ /* 0x000fe4000bf06270 */
[----:B------:R-:W-:Y:S02]  /*25a0*/  UIMAD.WIDE.U32 UR12, UR4, UR8, URZ ;  /* 0x00000008040c72a5 */ /* 0x000fe4000f8e00ff */
[----:B------:R-:W-:-:S02]  /*25b0*/  UISETP.GE.OR UP0, UPT, UR5, UR10, UP0 ;  /* 0x0000000a0500728c */ /* 0x000fc40008706670 */
        /* <DEDUP_REMOVED lines=19> */
.L_x_40:
[----:B------:R-:W2:Y:S02]  /*26f0*/  LDCU UR4, c[0x0][0xb30] ;  /* 0x00016600ff0477ac */ /* 0x000ea40008000800 */
[----:B--2---:R-:W-:-:S09]  /*2700*/  UISETP.NE.AND UP0, UPT, UR4, 0x1, UPT ;  /* 0x000000010400788c */ /* 0x004fd2000bf05270 */
[----:B------:R-:W-:Y:S05]  /*2710*/  BRA.U UP0, `(.L_x_41) ;  /* 0x0000000100447547 */ /* 0x000fea000b800000 */
[----:B------:R-:W2:Y:S01]  /*2720*/  LDCU.128 UR8, c[0x0][0xb10] ;  /* 0x00016200ff0877ac */ /* 0x000ea20008000c00 */
[----:B------:R-:W3:Y:S01]  /*2730*/  LDCU UR12, c[0x0][0xb0c] ;  /* 0x00016180ff0c77ac */ /* 0x000ee20008000800 */
[----:B------:R-:W4:Y:S01]  /*2740*/  LDCU UR13, c[0x0][0xb20] ;  /* 0x00016400ff0d77ac */ /* 0x000f220008000800 */
[----:B--2---:R-:W-:Y:S02]  /*2750*/  UIMAD.WIDE.U32 UR6, UR43, UR8, URZ ;  /* 0x000000082b0672a5 */ /* 0x004fe4000f8e00ff */
[----:B------:R-:W-:Y:S02]  /*2760*/  UIMAD.WIDE.U32 UR4, UR37, UR11, URZ ;  /* 0x0000000b250472a5 */ /* 0x000fe4000f8e00ff */
[----:B---3--:R-:W-:Y:S02]  /*2770*/  UISETP.NE.AND UP2, UPT, UR12, 0x1, UPT ;  /* 0x000000010c00788c */ /* 0x008fe4000bf45270 */
[----:B------:R-:W-:Y:S01]  /*2780*/  UISETP.NE.AND UP0, UPT, UR10, 0x1, UPT ;  /* 0x000000010a00788c */ /* 0x000fe2000bf05270 */
[----:B------:R-:W-:-:S02]  /*2790*/  UMOV UR6, UR7 ;  /* 0x0000000700067c82 */ /* 0x000fc40008000000 */
[----:B------:R-:W-:Y:S01]  /*27a0*/  UMOV UR4, UR5 ;  /* 0x0000000500047c82 */ /* 0x000fe20008000000 */
[----:B------:R-:W-:Y:S02]  /*27b0*/  USHF.R.U32.HI UR9, URZ, UR9, UR6 ;  /* 0x00000009ff097299 */ /* 0x000fe40008011606 */
[----:B----4-:R-:W-:Y:S02]  /*27c0*/  USHF.R.U32.HI UR4, URZ, UR13, UR4 ;  /* 0x0000000dff047299 */ /* 0x010fe40008011604 */
[----:B------:R-:W-:Y:S02]  /*27d0*/  USEL UR5, UR43, UR9, !UP2 ;  /* 0x000000092b057287 */ /* 0x000fe4000d000000 */
[----:B------:R-:W-:-:S04]  /*27e0*/  USEL UR4, UR37, UR4, !UP0 ;  /* 0x0000000425047287 */ /* 0x000fc8000c000000 */
[----:B------:R-:W-:Y:S02]  /*27f0*/  UIADD3 UR6, UPT, UPT, UR5, -UR4, URZ ;  /* 0x8000000405067290 */ /* 0x000fe4000fffe0ff */
[----:B------:R-:W-:Y:S02]  /*2800*/  UIADD3 UR4, UPT, UPT, -UR5, UR4, URZ ;  /* 0x0000000405047290 */ /* 0x000fe4000fffe1ff */
[----:B------:R-:W-:Y:S02]  /*2810*/  UIMAD UR37, UR6, UR10, UR37 ;  /* 0x0000000a062572a4 */ /* 0x000fe4000f8e0225 */
[----:B------:R-:W-:-:S12]  /*2820*/  UIMAD UR43, UR4, UR12, UR43 ;  /* 0x0000000c042b72a4 */ /* 0x000fd8000f8e022b */
.L_x_41:
[----:B------:R-:W-:Y:S01]  /*2830*/  VIADD R11, R11, 0x1 ;  /* 0x000000010b0b7836 */ /* 0x000fe20000000000 */
[----:B------:R-:W-:Y:S02]  /*2840*/  R2UR UR5, R48 ;  /* 0x00000000300572ca */ /* 0x000fe400000e0000 */
[----:B------:R-:W-:Y:S02]  /*2850*/  R2UR UR4, R47 ;  /* 0x000000002f0472ca */ /* 0x000fe400000e0000 */
[C---:B------:R-:W-:Y:S02]  /*2860*/  ISETP.NE.AND P0, PT, R11.reuse, 0x2, PT ;  /* 0x000000020b00780c */ /* 0x040fe40003f05270 */
[----:B------:R-:W-:Y:S02]  /*2870*/  PLOP3.LUT P1, PT, PT, PT, PT, 0x80, 0x8 ;  /* 0x000000000008781c */ /* 0x000fe40003f2f070 */
[----:B-1----:R-:W-:Y:S02]  /*2880*/  SEL R0, RZ, 0x1, P0 ;  /* 0x00000001ff007807 */ /* 0x002fe40000000000 */
[----:B------:R-:W-:-:S02]  /*2890*/  SEL R11, R11, RZ, P0 ;  /* 0x000000ff0b0b7207 */ /* 0x000fc40000000000 */
[----:B------:R-:W-:Y:S01]  /*28a0*/  LOP3.LUT R10, R10, R0, RZ, 0x3c, !PT ;  /* 0x000000000a0a7212 */ /* 0x000fe200078e3cff */
[----:B------:R-:W-:Y:S02]  /*28b0*/  UIADD3 UR25, UPT, UPT, UR43, UR5, URZ ;  /* 0x000000052b197290 */ /* 0x000fe4000fffe0ff */
[----:B------:R-:W-:Y:S01]  /*28c0*/  UIADD3 UR26, UPT, UPT, UR37, UR4, URZ ;  /* 0x00000004251a7290 */ /* 0x000fe2000fffe0ff */
[----:B------:R-:W-:Y:S11]  /*28d0*/  BRA.U UP1, `(.L_x_42) ;  /* 0xffffffed01d47547 */ /* 0x000ff6000b83ffff */
[----:B------:R-:W-:Y:S01]  /*28e0*/  UIADD3 UR21, UPT, UPT, UR21, 0x28, URZ ;  /* 0x0000002815157890 */ /* 0x000fe2000fffe0ff */
[----:B------:R-:W-:-:S03]  /*28f0*/  SHF.L.U32 R2, R12, 0x1f, RZ ;  /* 0x0000001f0c027819 */ /* 0x000fc600000006ff */
[----:B------:R-:W-:-:S09]  /*2900*/  ULEA UR4, UR23, UR21, 0x3 ;  /* 0x0000001517047291 */ /* 0x000fd2000f8e18ff */
[----:B------:R-:W1:Y:S02]  /*2910*/  SYNCS.PHASECHK.TRANS64.TRYWAIT P0, [UR4], R2 ;  /* 0x00000002ff0075a7 */ /* 0x000e640008001104 */
[----:B-1----:R-:W-:Y:S05]  /*2920*/  @!P0 BRA `(.L_x_43) ;  /* 0x0000005000548947 */ /* 0x002fea0003800000 */
.L_x_128:
[----:B------:R-:W-:-:S04]  /*2930*/  UIADD3 UR4, UPT, UPT, UR23, 0x1, URZ ;  /* 0x0000000117047890 */ /* 0x000fc8000fffe0ff */
[----:B------:R-:W-:-:S04]  /*2940*/  UISETP.NE.AND UP0, UPT, UR4, 0x5, UPT ;  /* 0x000000050400788c */ /* 0x000fc8000bf05270 */
[----:B------:R-:W-:Y:S02]  /*2950*/  USEL UR6, URZ, 0x1, UP0 ;  /* 0x00000001ff067887 */ /* 0x000fe40008000000 */
[----:B------:R-:W-:-:S04]  /*2960*/  USEL UR4, UR4, URZ, UP0 ;  /* 0x000000ff04047287 */ /* 0x000fc80008000000 */
[----:B------:R-:W-:Y:S01]  /*2970*/  ULEA UR5, UR4, UR21, 0x3 ;  /* 0x0000001504057291 */ /* 0x000fe2000f8e18ff */
[----:B-1----:R-:W-:-:S04]  /*2980*/  LOP3.LUT R2, R12, UR6, RZ, 0x3c, !PT ;  /* 0x000000060c027c12 */ /* 0x002fc8000f8e3cff */
[----:B------:R-:W-:-:S04]  /*2990*/  SHF.L.U32 R3, R2, 0x1f, RZ ;  /* 0x0000001f02037819 */ /* 0x000fc800000006ff */
[----:B------:R-:W1:Y:S02]  /*29a0*/  SYNCS.PHASECHK.TRANS64.TRYWAIT P0, [UR5], R3 ;  /* 0x00000003ff0075a7 */ /* 0x000e640008001105 */
[----:B-1----:R-:W-:Y:S05]  /*29b0*/  @!P0 BRA `(.L_x_44) ;  /* 0x0000005000488947 */ /* 0x002fea0003800000 */
.L_x_130:
[----:B------:R-:W-:-:S04]  /*29c0*/  UIADD3 UR4, UPT, UPT, UR4, 0x1, URZ ;  /* 0x0000000104047890 */ /* 0x000fc8000fffe0ff */
[----:B------:R-:W-:-:S04]  /*29d0*/  UISETP.NE.AND UP0, UPT, UR4, 0x5, UPT ;  /* 0x000000050400788c */ /* 0x000fc8000bf05270 */
[----:B------:R-:W-:Y:S02]  /*29e0*/  USEL UR6, URZ, 0x1, UP0 ;  /* 0x00000001ff067887 */ /* 0x000fe40008000000 */
[----:B------:R-:W-:-:S04]  /*29f0*/  USEL UR4, UR4, URZ, UP0 ;  /* 0x000000ff04047287 */ /* 0x000fc80008000000 */
[----:B------:R-:W-:Y:S01]  /*2a00*/  ULEA UR5, UR4, UR21, 0x3 ;  /* 0x0000001504057291 */ /* 0x000fe2000f8e18ff */
[----:B------:R-:W-:-:S04]  /*2a10*/  LOP3.LUT R2, R2, UR6, RZ, 0x3c, !PT ;  /* 0x0000000602027c12 */ /* 0x000fc8000f8e3cff */
[----:B-1----:R-:W-:-:S04]  /*2a20*/  SHF.L.U32 R3, R2, 0x1f, RZ ;  /* 0x0000001f02037819 */ /* 0x002fc800000006ff */
[----:B------:R-:W1:Y:S02]  /*2a30*/  SYNCS.PHASECHK.TRANS64.TRYWAIT P0, [UR5], R3 ;  /* 0x00000003ff0075a7 */ /* 0x000e640008001105 */
[----:B-1----:R-:W-:Y:S05]  /*2a40*/  @!P0 BRA `(.L_x_45) ;  /* 0x00000050003c8947 */ /* 0x002fea0003800000 */
.L_x_132:
        /* <DEDUP_REMOVED lines=9> */
.L_x_134:
[----:B------:R-:W-:-:S04]  /*2ae0*/  UIADD3 UR4, UPT, UPT, UR4, 0x1, URZ ;  /* 0x0000000104047890 */ /* 0x000fc8000fffe0ff */
[----:B------:R-:W-:-:S04]  /*2af0*/  UISETP.NE.AND UP0, UPT, UR4, 0x5, UPT ;  /* 0x000000050400788c */ /* 0x000fc8000bf05270 */
[----:B------:R-:W-:Y:S02]  /*2b00*/  USEL UR5, URZ, 0x1, UP0 ;  /* 0x00000001ff057887 */ /* 0x000fe40008000000 */
[----:B------:R-:W-:-:S04]  /*2b10*/  USEL UR4, UR4, URZ, UP0 ;  /* 0x000000ff04047287 */ /* 0x000fc80008000000 */
[----:B------:R-:W-:Y:S01]  /*2b20*/  ULEA UR4, UR4, UR21, 0x3 ;  /* 0x0000001504047291 */ /* 0x000fe2000f8e18ff */
[----:B------:R-:W-:-:S04]  /*2b30*/  LOP3.LUT R2, R2, UR5, RZ, 0x3c, !PT ;  /* 0x0000000502027c12 */ /* 0x000fc8000f8e3cff */
[----:B------:R-:W-:Y:S01]  /*2b40*/  SHF.L.U32 R2, R2, 0x1f, RZ ;  /* 0x0000001f02027819 */ /* 0x000fe200000006ff */
[----:B-1----:R-:W-:-:S07]  /*2b50*/  IMAD.U32 R0, RZ, RZ, UR4 ;  /* 0x00000004ff007e24 */ /* 0x002fce000f8e00ff */
.L_x_47:
[----:B-1----:R1:W2:Y:S02]  /*2b60*/  SYNCS.PHASECHK.TRANS64.TRYWAIT P0, [R0+URZ], R2 ;  /* 0x00000002000075a7 */ /* 0x0022a400080011ff */
[----:B--2---:R-:W-:Y:S05]  /*2b70*/  @!P0 NANOSLEEP.SYNCS 0x989680 ;  /* 0x009896800000895d */ /* 0x004fea0003900000 */
[----:B------:R-:W2:Y:S02]  /*2b80*/  @!P0 SYNCS.PHASECHK.TRANS64 P0, [R0+URZ], R2 ;  /* 0x00000002000085a7 */ /* 0x000ea400080010ff */
[----:B--2---:R-:W-:Y:S05]  /*2b90*/  @P0 EXIT ;  /* 0x000000000000094d */ /* 0x004fea0003800000 */
[----:B------:R-:W-:Y:S05]  /*2ba0*/  BRA `(.L_x_47) ;  /* 0xfffffffc00ec7947 */ /* 0x000fea000383ffff */
.L_x_22:
[----:B------:R-:W-:-:S04]  /*2bb0*/  UISETP.NE.AND UP0, UPT, UR54, URZ, UPT ;  /* 0x000000ff3600728c */ /* 0x000fc8000bf05270 */
[----:B------:R-:W-:-:S09]  /*2bc0*/  UISETP.NE.OR UP0, UPT, UR22, 0x1, UP0 ;  /* 0x000000011600788c */ /* 0x000fd20008705670 */
[----:B------:R-:W-:Y:S05]  /*2bd0*/  BRA.U UP0, `(.L_x_48) ;  /* 0x0000000500487547 */ /* 0x000fea000b800000 */
[----:B------:R-:W-:Y:S01]  /*2be0*/  ISETP.GE.U32.AND P2, PT, R0, 0x2, PT ;  /* 0x000000020000780c */ /* 0x000fe20003f46070 */
[----:B------:R-:W-:Y:S01]  /*2bf0*/  IMAD.MOV.U32 R12, RZ, RZ, 0x1 ;  /* 0x00000001ff0c7424 */ /* 0x000fe200078e00ff */
[----:B------:R-:W-:Y:S02]  /*2c00*/  CS2R R10, SRZ ;  /* 0x00000000000a7805 */ /* 0x000fe4000001ff00 */
[----:B------:R-:W-:Y:S01]  /*2c10*/  CS2R R8, SRZ ;  /* 0x0000000000087805 */ /* 0x000fe2000001ff00 */
[----:B------:R-:W-:Y:S01]  /*2c20*/  UMOV UR6, 0x400 ;  /* 0x0000040000067882 */ /* 0x000fe20000000000 */
[----:B------:R-:W-:Y:S01]  /*2c30*/  UMOV UR5, URZ ;  /* 0x000000ff00057c82 */ /* 0x000fe20008000000 */
[----:B------:R-:W-:-:S12]  /*2c40*/  ULEA UR6, UR54, UR6, 0x18 ;  /* 0x0000000636067291 */ /* 0x000fd8000f8ec0ff */
.L_x_52:
[----:B------:R-:W-:Y:S02]  /*2c50*/  LEA R2, R8, UR6, 0x3 ;  /* 0x0000000608027c11 */ /* 0x000fe4000f8e18ff */
[----:B------:R-:W-:-:S03]  /*2c60*/  SHF.L.U32 R4, R9, 0x1f, RZ ;  /* 0x0000001f09047819 */ /* 0x000fc600000006ff */
[----:B------:R-:W-:Y:S01]  /*2c70*/  VIADD R5, R2, 0x100 ;  /* 0x0000010002057836 */ /* 0x000fe20000000000 */
[----:B------:R-:W1:Y:S02]  /*2c80*/  SYNCS.PHASECHK.TRANS64.TRYWAIT P0, [R2+URZ+0xf0], R4 ;  /* 0x0000f004020075a7 */ /* 0x000e6400080011ff */
[----:B-1----:R-:W-:Y:S05]  /*2c90*/  @!P0 BRA `(.L_x_49) ;  /* 0x0000004c00d88947 */ /* 0x002fea0003800000 */
.L_x_135:
[----:B------:R-:W-:Y:S01]  /*2ca0*/  ULEA UR4, UR5, UR6, 0x3 ;  /* 0x0000000605047291 */ /* 0x000fe2000f8e18ff */
[----:B-1----:R-:W-:Y:S01]  /*2cb0*/  PRMT R2, RZ, 0x654, R5 ;  /* 0x00000654ff027816 */ /* 0x002fe20000000005 */
[----:B------:R-:W-:Y:S01]  /*2cc0*/  @!P2 IMAD.MOV.U32 R4, RZ, RZ, 0x10 ;  /* 0x00000010ff04a424 */ /* 0x000fe200078e00ff */
[----:B------:R-:W-:Y:S01]  /*2cd0*/  SHF.L.U32 R5, R12, 0x1f, RZ ;  /* 0x0000001f0c057819 */ /* 0x000fe200000006ff */
[----:B------:R-:W-:Y:S01]  /*2ce0*/  UIADD3 UR7, UPT, UPT, UR4, 0x90, URZ ;  /* 0x0000009004077890 */ /* 0x000fe2000fffe0ff */
[----:B------:R1:W-:Y:S05]  /*2cf0*/  SYNCS.ARRIVE.TRANS64.RED.A1T0 RZ, [R2+URZ], RZ ;  /* 0x000000ff02ff79a7 */ /* 0x0003ea00081004ff */
[----:B------:R-:W-:Y:S01]  /*2d00*/  IMAD.U32 R6, RZ, RZ, UR7 ;  /* 0x00000007ff067e24 */ /* 0x000fe2000f8e00ff */
[----:B------:R-:W2:Y:S04]  /*2d10*/  SYNCS.PHASECHK.TRANS64.TRYWAIT P0, [UR4+0xa0], R5 ;  /* 0x0000a005ff0075a7 */ /* 0x000ea80008001104 */
[----:B------:R-:W-:Y:S01]  /*2d20*/  PRMT R6, R0, 0x654, R6 ;  /* 0x0000065400067816 */ /* 0x000fe20000000006 */
[----:B-12---:R-:W-:Y:S06]  /*2d30*/  @!P0 BRA `(.L_x_50) ;  /* 0x0000004c00c48947 */ /* 0x006fec0003800000 */
.L_x_137:
[----:B------:R-:W-:Y:S01]  /*2d40*/  ULEA UR8, UR5, UR6, 0x4 ;  /* 0x0000000605087291 */ /* 0x000fe2000f8e20ff */
[----:B------:R-:W-:Y:S01]  /*2d50*/  SEL R3, R6, R3, !P2 ;  /* 0x0000000306037207 */ /* 0x000fe20005000000 */
[----:B------:R-:W-:Y:S01]  /*2d60*/  UIADD3 UR9, UPT, UPT, UR4, 0x90, URZ ;  /* 0x0000009004097890 */ /* 0x000fe2000fffe0ff */
[----:B-1----:R-:W-:Y:S01]  /*2d70*/  LEA R2, R11, UR6, 0x3 ;  /* 0x000000060b027c11 */ /* 0x002fe2000f8e18ff */
[----:B------:R-:W-:Y:S01]  /*2d80*/  UIADD3 UR8, UPT, UPT, UR8, 0x120, URZ ;  /* 0x0000012008087890 */ /* 0x000fe2000fffe0ff */
[----:B------:R1:W-:Y:S01]  /*2d90*/  @!P2 SYNCS.ARRIVE.TRANS64.RED RZ, [R3+URZ], R4 ;  /* 0x0000000403ffa9a7 */ /* 0x0003e200080004ff */
[----:B------:R-:W-:Y:S01]  /*2da0*/  UIADD3 UR4, UPT, UPT, UR5, 0x1, URZ ;  /* 0x0000000105047890 */ /* 0x000fe2000fffe0ff */
[----:B------:R-:W-:-:S03]  /*2db0*/  VIADD R8, R8, 0x1 ;  /* 0x0000000108087836 */ /* 0x000fc60000000000 */
[----:B------:R-:W-:Y:S02]  /*2dc0*/  UISETP.NE.AND UP0, UPT, UR4, 0x2, UPT ;  /* 0x000000020400788c */ /* 0x000fe4000bf05270 */
[----:B------:R-:W-:Y:S01]  /*2dd0*/  ISETP.NE.AND P0, PT, R8, 0x2, PT ;  /* 0x000000020800780c */ /* 0x000fe20003f05270 */
[----:B------:R-:W-:Y:S06]  /*2de0*/  UGETNEXTWORKID.BROADCAST [UR8], [UR9] ;  /* 0x00000000080073ca */ /* 0x000fec0008000100 */
[----:B------:R-:W-:Y:S02]  /*2df0*/  USEL UR7, URZ, 0x1, UP0 ;  /* 0x00000001ff077887 */ /* 0x000fe40008000000 */
[----:B------:R-:W-:-:S04]  /*2e00*/  USEL UR5, UR4, URZ, UP0 ;  /* 0x000000ff04057287 */ /* 0x000fc80008000000 */
[----:B------:R-:W-:Y:S02]  /*2e10*/  LOP3.LUT R12, R12, UR7, RZ, 0x3c, !PT ;  /* 0x000000070c0c7c12 */ /* 0x000fe4000f8e3cff */
[----:B-1----:R-:W-:-:S04]  /*2e20*/  SHF.L.U32 R4, R10, 0x1f, RZ ;  /* 0x0000001f0a047819 */ /* 0x002fc800000006ff */
[----:B------:R-:W1:Y:S02]  /*2e30*/  SYNCS.PHASECHK.TRANS64.TRYWAIT P1, [R2+URZ+0x90], R4 ;  /* 0x00009004020075a7 */ /* 0x000e6400080211ff */
[----:B-1----:R-:W-:Y:S05]  /*2e40*/  @!P1 BRA `(.L_x_51) ;  /* 0x0000004c00989947 */ /* 0x002fea0003800000 */
.L_x_138:
[C---:B-1----:R-:W-:Y:S01]  /*2e50*/  LEA R4, R11.reuse, UR6, 0x4 ;  /* 0x000000060b047c11 */ /* 0x042fe2000f8e20ff */
[----:B------:R-:W-:Y:S01]  /*2e60*/  VIADD R2, R2, 0xa0 ;  /* 0x000000a002027836 */ /* 0x000fe20000000000 */
[----:B------:R-:W-:Y:S01]  /*2e70*/  SEL R8, R8, RZ, P0 ;  /* 0x000000ff08087207 */ /* 0x000fe20000000000 */
[----:B------:R-:W-:-:S03]  /*2e80*/  VIADD R11, R11, 0x1 ;  /* 0x000000010b0b7836 */ /* 0x000fc60000000000 */
[----:B------:R-:W1:Y:S01]  /*2e90*/  LDS.128 R4, [R4+0x120] ;  /* 0x0001200004047984 */ /* 0x000e620000000c00 */
[----:B------:R-:W-:Y:S02]  /*2ea0*/  PRMT R2, RZ, 0x654, R2 ;  /* 0x00000654ff027816 */ /* 0x000fe40000000002 */
[C---:B------:R-:W-:Y:S01]  /*2eb0*/  ISETP.NE.AND P1, PT, R11.reuse, 0x2, PT ;  /* 0x000000020b00780c */ /* 0x040fe20003f25270 */
[----:B------:R-:W-:Y:S01]  /*2ec0*/  @!PT LDS RZ, [RZ] ;  /* 0x00000000fffff984 */ /* 0x000fe20000000800 */
[----:B------:R-:W-:Y:S01]  /*2ed0*/  @!PT LDS RZ, [RZ] ;  /* 0x00000000fffff984 */ /* 0x000fe20000000800 */
[----:B------:R-:W-:Y:S01]  /*2ee0*/  @!PT LDS RZ, [RZ] ;  /* 0x00000000fffff984 */ /* 0x000fe20000000800 */
[----:B------:R-:W-:Y:S01]  /*2ef0*/  @!PT LDS RZ, [RZ] ;  /* 0x00000000fffff984 */ /* 0x000fe20000000800 */
[----:B------:R2:W-:Y:S06]  /*2f00*/  MEMBAR.ALL.CTA ;  /* 0x0000000000007992 */ /* 0x0005ec0000008000 */
[----:B--2---:R-:W2:Y:S01]  /*2f10*/  FENCE.VIEW.ASYNC.S ;  /* 0x00000000000073c6 */ /* 0x004ea20000000000 */
[----:B------:R-:W-:Y:S01]  /*2f20*/  SEL R11, R11, RZ, P1 ;  /* 0x000000ff0b0b7207 */ /* 0x000fe20000800000 */
[----:B--2---:R2:W-:Y:S01]  /*2f30*/  SYNCS.ARRIVE.TRANS64.RED.A1T0 RZ, [R2+URZ], RZ ;  /* 0x000000ff02ff79a7 */ /* 0x0045e200081004ff */
[----:B-1----:R-:W-:-:S02]  /*2f40*/  LOP3.LUT P3, RZ, R6, 0x1, RZ, 0xc0, !PT ;  /* 0x0000000106ff7812 */ /* 0x002fc4000786c0ff */
[----:B------:R-:W-:-:S04]  /*2f50*/  SEL R4, RZ, 0x1, P1 ;  /* 0x00000001ff047807 */ /* 0x000fc80000800000 */
[----:B------:R-:W-:Y:S02]  /*2f60*/  LOP3.LUT R10, R10, R4, RZ, 0x3c, !PT ;  /* 0x000000040a0a7212 */ /* 0x000fe400078e3cff */
[----:B--2---:R-:W-:-:S04]  /*2f70*/  SEL R2, RZ, 0x1, P0 ;  /* 0x00000001ff027807 */ /* 0x004fc80000000000 */
[----:B------:R-:W-:Y:S01]  /*2f80*/  LOP3.LUT R9, R9, R2, RZ, 0x3c, !PT ;  /* 0x0000000209097212 */ /* 0x000fe200078e3cff */
[----:B------:R-:W-:Y:S06]  /*2f90*/  @P3 BRA `(.L_x_52) ;  /* 0xfffffffc002c3947 */ /* 0x000fec000383ffff */
[----:B------:R-:W-:Y:S01]  /*2fa0*/  ULEA UR4, UR5, UR6, 0x3 ;  /* 0x0000000605047291 */ /* 0x000fe2000f8e18ff */
[----:B------:R-:W-:-:S08]  /*2fb0*/  SHF.L.U32 R2, R12, 0x1f, RZ ;  /* 0x0000001f0c027819 */ /* 0x000fd000000006ff */
[----:B------:R-:W1:Y:S02]  /*2fc0*/  SYNCS.PHASECHK.TRANS64 P0, [UR4+0xa0], R2 ;  /* 0x0000a002ff0075a7 */ /* 0x000e640008001004 */
[----:B-1----:R-:W-:Y:S05]  /*2fd0*/  @P0 BRA `(.L_x_53) ;  /* 0x0000000000080947 */ /* 0x002fea0003800000 */
[----:B------:R-:W1:Y:S02]  /*2fe0*/  SYNCS.PHASECHK.TRANS64.TRYWAIT P0, [UR4+0xa0], R2 ;  /* 0x0000a002ff0075a7 */ /* 0x000e640008001104 */
[----:B-1----:R-:W-:Y:S05]  /*2ff0*/  @!P0 BRA `(.L_x_54) ;  /* 0x0000004c00408947 */ /* 0x002fea0003800000 */
.L_x_53:
[----:B------:R-:W-:-:S04]  /*3000*/  UIADD3 UR7, UPT, UPT, UR5, 0x1, URZ ;  /* 0x0000000105077890 */ /* 0x000fc8000fffe0ff */
[----:B------:R-:W-:-:S04]  /*3010*/  UISETP.NE.AND UP0, UPT, UR7, 0x2, UPT ;  /* 0x000000020700788c */ /* 0x000fc8000bf05270 */
[----:B------:R-:W-:Y:S02]  /*3020*/  USEL UR8, URZ, 0x1, UP0 ;  /* 0x00000001ff087887 */ /* 0x000fe40008000000 */
[----:B------:R-:W-:-:S04]  /*3030*/  USEL UR7, UR7, URZ, UP0 ;  /* 0x000000ff07077287 */ /* 0x000fc80008000000 */
[----:B------:R-:W-:Y:S01]  /*3040*/  ULEA UR7, UR7, UR6, 0x3 ;  /* 0x0000000607077291 */ /* 0x000fe2000f8e18ff */
[----:B-1----:R-:W-:-:S04]  /*3050*/  LOP3.LUT R2, R12, UR8, RZ, 0x3c, !PT ;  /* 0x000000080c027c12 */ /* 0x002fc8000f8e3cff */
[----:B------:R-:W-:-:S04]  /*3060*/  SHF.L.U32 R0, R2, 0x1f, RZ ;  /* 0x0000001f02007819 */ /* 0x000fc800000006ff */
[----:B------:R-:W1:Y:S02]  /*3070*/  SYNCS.PHASECHK.TRANS64 P0, [UR7+0xa0], R0 ;  /* 0x0000a000ff0075a7 */ /* 0x000e640008001007 */
[----:B-1----:R-:W-:Y:S05]  /*3080*/  @P0 EXIT ;  /* 0x000000000000094d */ /* 0x002fea0003800000 */
[----:B------:R-:W-:Y:S02]  /*3090*/  SHF.L.U32 R2, R2, 0x1f, RZ ;  /* 0x0000001f02027819 */ /* 0x000fe400000006ff */
[----:B------:R-:W-:-:S07]  /*30a0*/  MOV R0, UR7 ;  /* 0x0000000700007c02 */ /* 0x000fce0008000f00 */
.L_x_55:
[----:B-1----:R1:W2:Y:S02]  /*30b0*/  SYNCS.PHASECHK.TRANS64.TRYWAIT P0, [R0+URZ+0xa0], R2 ;  /* 0x0000a002000075a7 */ /* 0x0022a400080011ff */
[----:B--2---:R-:W-:Y:S05]  /*30c0*/  @!P0 NANOSLEEP.SYNCS 0x989680 ;  /* 0x009896800000895d */ /* 0x004fea0003900000 */
[----:B------:R-:W2:Y:S02]  /*30d0*/  @!P0 SYNCS.PHASECHK.TRANS64 P0, [R0+URZ+0xa0], R2 ;  /* 0x0000a002000085a7 */ /* 0x000ea400080010ff */
[----:B--2---:R-:W-:Y:S05]  /*30e0*/  @P0 EXIT ;  /* 0x000000000000094d */ /* 0x004fea0003800000 */
[----:B------:R-:W-:Y:S05]  /*30f0*/  BRA `(.L_x_55) ;  /* 0xfffffffc00ec7947 */ /* 0x000fea000383ffff */
.L_x_48:
[----:B------:R-:W-:Y:S05]  /*3100*/  BRA.U UP4, `(.L_x_56) ;  /* 0x0000001104447547 */ /* 0x000fea000b800000 */
[----:B------:R-:W-:Y:S01]  /*3110*/  UMOV UR4, 0x40 ;  /* 0x0000004000047882 */ /* 0x000fe20000000000 */
[----:B------:R-:W-:Y:S01]  /*3120*/  NOP ;  /* 0x0000000000007918 */ /* 0x000fe20000000000 */
[----:B------:R-:W-:Y:S01]  /*3130*/  ULEA UR5, UR54, UR4, 0x18 ;  /* 0x0000000436057291 */ /* 0x000fe2000f8ec0ff */
[----:B------:R-:W-:Y:S02]  /*3140*/  UMOV UR6, 0x400 ;  /* 0x0000040000067882 */ /* 0x000fe40000000000 */
[----:B------:R-:W-:-:S06]  /*3150*/  ULEA UR6, UR54, UR6, 0x18 ;  /* 0x0000000636067291 */ /* 0x000fcc000f8ec0ff */
[----:B------:R-:W1:Y:S02]  /*3160*/  LDS.U8 R0, [UR5+0x1c] ;  /* 0x00001c05ff007984 */ /* 0x000e640008000000 */
[----:B-1----:R-:W-:-:S13]  /*3170*/  ISETP.NE.AND P0, PT, R0, RZ, PT ;  /* 0x000000ff0000720c */ /* 0x002fda0003f05270 */
[----:B------:R-:W-:Y:S05]  /*3180*/  @P0 BRA `(.L_x_57) ;  /* 0x0000000000580947 */ /* 0x000fea0003800000 */
[----:B------:R-:W-:-:S13]  /*3190*/  ELECT P0, URZ, PT ;  /* 0x0000000000ff782f */ /* 0x000fda0003800000 */
[----:B------:R-:W-:Y:S05]  /*31a0*/  @!P0 BRA `(.L_x_58) ;  /* 0x0000000000608947 */ /* 0x000fea0003800000 */
[----:B------:R-:W-:Y:S01]  /*31b0*/  UMOV UR4, 0x10 ;  /* 0x0000001000047882 */ /* 0x000fe20000000000 */
[----:B------:R-:W-:Y:S01]  /*31c0*/  HFMA2 R0, -RZ, RZ, 0, 5.9604644775390625e-08 ;  /* 0x00000001ff007431 */ /* 0x000fe200000001ff */
[----:B------:R-:W-:-:S03]  /*31d0*/  MOV R3, 0xffff ;  /* 0x0000ffff00037802 */ /* 0x000fc60000000f00 */
[----:B------:R-:W-:Y:S04]  /*31e0*/  DEPBAR.LE SB1, 0x36 ;  /* 0x00009d800000791a */ /* 0x000fe80000000000 */
[----:B------:R-:W1:Y:S02]  /*31f0*/  UTCATOMSWS.FIND_AND_SET.ALIGN UP0, UR4, UR4 ;  /* 0x00000004000475e3 */ /* 0x000e640008000800 */
[----:B-1----:R-:W-:Y:S01]  /*3200*/  MOV R4, UR4 ;  /* 0x0000000400047c02 */ /* 0x002fe20008000f00 */
[----:B------:R-:W-:Y:S06]  /*3210*/  BRA.U UP0, `(.L_x_59) ;  /* 0x0000000100187547 */ /* 0x000fec000b800000 */
.L_x_60:
[----:B------:R-:W-:Y:S05]  /*3220*/  NANOSLEEP 0x64 ;  /* 0x000000640000795d */ /* 0x000fea0003800000 */
[----:B------:R-:W-:-:S05]  /*3230*/  UMOV UR4, 0x10 ;  /* 0x0000001000047882 */ /* 0x000fca0000000000 */
[----:B------:R-:W-:Y:S04]  /*3240*/  DEPBAR.LE SB1, 0x36 ;  /* 0x00009d800000791a */ /* 0x000fe80000000000 */
[----:B------:R-:W1:Y:S02]  /*3250*/  UTCATOMSWS.FIND_AND_SET.ALIGN UP0, UR4, UR4 ;  /* 0x00000004000475e3 */ /* 0x000e640008000800 */
[----:B-1----:R-:W-:Y:S01]  /*3260*/  MOV R4, UR4 ;  /* 0x0000000400047c02 */ /* 0x002fe20008000f00 */
[----:B------:R-:W-:Y:S05]  /*3270*/  BRA.U !UP0, `(.L_x_60) ;  /* 0xfffffffd08e87547 */ /* 0x000fea000b83ffff */
.L_x_59:
[-C--:B------:R-:W-:Y:S02]  /*3280*/  SHF.L.U32 R3, R3, R4.reuse, RZ ;  /* 0x0000000403037219 */ /* 0x080fe400000006ff */
[----:B------:R-:W-:Y:S01]  /*3290*/  SHF.L.U32 R0, R0, R4, RZ ;  /* 0x0000000400007219 */ /* 0x000fe200000006ff */
[----:B------:R-:W-:Y:S02]  /*32a0*/  IMAD.SHL.U32 R4, R4, 0x20, RZ ;  /* 0x0000002004047824 */ /* 0x000fe400078e00ff */
[----:B------:R1:W-:Y:S04]  /*32b0*/  ATOMS.OR RZ, [UR5+0x14], R3 ;  /* 0x00001403ffff798c */ /* 0x0003e8000b000005 */
[----:B------:R1:W-:Y:S04]  /*32c0*/  ATOMS.OR RZ, [UR5+0x18], R0 ;  /* 0x00001800ffff798c */ /* 0x0003e8000b000005 */
[----:B------:R1:W-:Y:S01]  /*32d0*/  STS [UR6+0x140], R4 ;  /* 0x00014004ff007988 */ /* 0x0003e20008000806 */
[----:B------:R-:W-:Y:S05]  /*32e0*/  BRA `(.L_x_58) ;  /* 0x0000000000107947 */ /* 0x000fea0003800000 */
.L_x_57:
[----:B------:R-:W-:Y:S02]  /*32f0*/  MOV R0, 0xffffffff ;  /* 0xffffffff00007802 */ /* 0x000fe40000000f00 */
[----:B------:R-:W-:-:S03]  /*3300*/  MOV R4, 0x3330 ;  /* 0x0000333000047802 */ /* 0x000fc60000000f00 */
[----:B------:R1:W-:Y:S04]  /*3310*/  STS [UR6+0x140], R0 ;  /* 0x00014000ff007988 */ /* 0x0003e80008000806 */
[----:B-1---5:R-:W-:Y:S05]  /*3320*/  CALL.REL.NOINC `($__internal_1_$__cuda_sm10x_tcgen05_guardrail_trap_phase_invalid_during_alloc) ;  /* 0x0000005000187944 */ /* 0x022fea0003c00000 */
.L_x_58:
[----:B------:R-:W-:Y:S05]  /*3330*/  WARPSYNC.ALL ;  /* 0x0000000000007948 */ /* 0x000fea0003800000 */
[----:B------:R-:W2:Y:S01]  /*3340*/  S2UR UR4, SR_CgaCtaId ;  /* 0x00000000000479c3 */ /* 0x000ea20000008800 */
[----:B------:R-:W-:Y:S01]  /*3350*/  UMOV UR41, 0x400 ;  /* 0x0000040000297882 */ /* 0x000fe20000000000 */
[----:B------:R-:W-:-:S06]  /*3360*/  NOP ;  /* 0x0000000000007918 */ /* 0x000fcc0000000000 */
[----:B------:R-:W-:Y:S06]  /*3370*/  BAR.ARV 0x6, 0xa0 ;  /* 0x0182800000007b1d */ /* 0x000fec0000002000 */
[----:B------:R-:W3:Y:S01]  /*3380*/  LDCU UR6, c[0x0][0x38c] ;  /* 0x00007180ff0677ac */ /* 0x000ee20008000800 */
[----:B------:R-:W-:Y:S01]  /*3390*/  LOP3.LUT R2, R2, 0xffff, RZ, 0xc0, !PT ;  /* 0x0000ffff02027812 */ /* 0x000fe200078ec0ff */
[----:B------:R-:W-:Y:S01]  /*33a0*/  IMAD.MOV.U32 R11, RZ, RZ, 0x1 ;  /* 0x00000001ff0b7424 */ /* 0x000fe200078e00ff */
[----:B------:R-:W-:Y:S01]  /*33b0*/  CS2R R8, SRZ ;  /* 0x0000000000087805 */ /* 0x000fe2000001ff00 */
[----:B------:R-:W4:Y:S01]  /*33c0*/  LDCU UR7, c[0x0][0x38c] ;  /* 0x00007180ff0777ac */ /* 0x000f220008000800 */
[----:B------:R-:W-:Y:S01]  /*33d0*/  R2UR UR42, R2 ;  /* 0x00000000022a72ca */ /* 0x000fe200000e0000 */
[----:B------:R-:W-:Y:S01]  /*33e0*/  IMAD.MOV.U32 R10, RZ, RZ, RZ ;  /* 0x000000ffff0a7224 */ /* 0x000fe200078e00ff */
[----:B------:R-:W-:Y:S01]  /*33f0*/  UMOV UR45, URZ ;  /* 0x000000ff002d7c82 */ /* 0x000fe20008000000 */
[----:B------:R-:W-:Y:S01]  /*3400*/  UMOV UR39, URZ ;  /* 0x000000ff00277c82 */ /* 0x000fe20008000000 */
[----:B--2---:R-:W-:Y:S01]  /*3410*/  ULEA UR41, UR4, UR41, 0x18 ;  /* 0x0000002904297291 */ /* 0x004fe2000f8ec0ff */
[----:B------:R-:W-:Y:S01]  /*3420*/  UMOV UR62, 0x0 ;  /* 0x00000000003e7882 */ /* 0x000fe20000000000 */
[----:B------:R-:W-:-:S02]  /*3430*/  UMOV UR63, 0x4100010 ;  /* 0x04100010003f7882 */ /* 0x000fc40000000000 */
[----:B------:R-:W-:Y:S02]  /*3440*/  UIADD3 UR5, UPT, UPT, UR41, 0x3400, URZ ;  /* 0x0000340029057890 */ /* 0x000fe4000fffe0ff */
[----:B------:R-:W-:Y:S02]  /*3450*/  UIADD3 UR4, UPT, UPT, UR41, 0x17400, URZ ;  /* 0x0001740029047890 */ /* 0x000fe4000fffe0ff */
[----:B---3--:R-:W-:Y:S01]  /*3460*/  UIADD3 UR6, UPT, UPT, UR6, 0x7f, URZ ;  /* 0x0000007f06067890 */ /* 0x008fe2000fffe0ff */
[----:B-1----:R-:W1:Y:S01]  /*3470*/  LDS R0, [UR41+0x140] ;  /* 0x00014029ff007984 */ /* 0x002e620008000800 */
[----:B------:R-:W-:Y:S02]  /*3480*/  USHF.R.U32.HI UR5, URZ, 0x4, UR5 ;  /* 0x00000004ff057899 */ /* 0x000fe40008011605 */
[----:B------:R-:W-:Y:S02]  /*3490*/  USHF.R.S32.HI UR47, URZ, 0x1f, UR6 ;  /* 0x0000001fff2f7899 */ /* 0x000fe40008011406 */
[----:B------:R-:W-:-:S02]  /*34a0*/  USHF.R.U32.HI UR4, URZ, 0x4, UR4 ;  /* 0x00000004ff047899 */ /* 0x000fc40008011604 */
[----:B------:R-:W-:Y:S02]  /*34b0*/  ULEA.HI UR47, UR47, UR6, URZ, 0x7 ;  /* 0x000000062f2f7291 */ /* 0x000fe4000f8f38ff */
[----:B------:R-:W-:Y:S02]  /*34c0*/  ULOP3.LUT UR5, UR5, 0x3fff, URZ, 0xc0, !UPT ;  /* 0x00003fff05057892 */ /* 0x000fe4000f8ec0ff */
[----:B------:R-:W-:Y:S02]  /*34d0*/  USHF.R.S32.HI UR47, URZ, 0x7, UR47 ;  /* 0x00000007ff2f7899 */ /* 0x000fe4000801142f */
[----:B------:R-:W-:Y:S02]  /*34e0*/  ULOP3.LUT UR4, UR4, 0x3fff, URZ, 0xc0, !UPT ;  /* 0x00003fff04047892 */ /* 0x000fe4000f8ec0ff */
[----:B------:R-:W-:Y:S01]  /*34f0*/  UISETP.LT.AND UP0, UPT, UR47, 0x1, UPT ;  /* 0x000000012f00788c */ /* 0x000fe2000bf01270 */
[----:B------:R-:W-:Y:S01]  /*3500*/  UMOV UR60, 0x0 ;  /* 0x00000000003c7882 */ /* 0x000fe20000000000 */
[----:B------:R-:W-:-:S02]  /*3510*/  UMOV UR61, 0x4100010 ;  /* 0x04100010003d7882 */ /* 0x000fc40000000000 */
[----:B------:R-:W-:Y:S01]  /*3520*/  USEL UR64, UR47, 0x1, !UP0 ;  /* 0x000000012f407887 */ /* 0x000fe2000c000000 */
[----:B------:R-:W-:Y:S01]  /*3530*/  UMOV UR58, 0x0 ;  /* 0x00000000003a7882 */ /* 0x000fe20000000000 */
[----:B------:R-:W-:Y:S01]  /*3540*/  UMOV UR59, 0x4100010 ;  /* 0x04100010003b7882 */ /* 0x000fe20000000000 */
[----:B------:R-:W-:Y:S01]  /*3550*/  UMOV UR56, 0x0 ;  /* 0x0000000000387882 */ /* 0x000fe20000000000 */
[----:B------:R-:W-:Y:S01]  /*3560*/  UMOV UR57, 0x4100010 ;  /* 0x0410001000397882 */ /* 0x000fe20000000000 */
[----:B------:R-:W-:Y:S01]  /*3570*/  UMOV UR54, 0x0 ;  /* 0x0000000000367882 */ /* 0x000fe20000000000 */
[----:B------:R-:W-:Y:S01]  /*3580*/  UMOV UR55, 0x4100010 ;  /* 0x0410001000377882 */ /* 0x000fe20000000000 */
[----:B------:R-:W-:Y:S01]  /*3590*/  UMOV UR52, 0x0 ;  /* 0x0000000000347882 */ /* 0x000fe20000000000 */
[----:B------:R-:W-:Y:S01]  /*35a0*/  UMOV UR53, 0x4100010 ;  /* 0x0410001000357882 */ /* 0x000fe20000000000 */
[----:B------:R-:W-:Y:S02]  /*35b0*/  ULOP3.LUT UR43, UR5, 0x10000, URZ, 0xfc, !UPT ;  /* 0x00010000052b7892 */ /* 0x000fe4000f8efcff */
[----:B------:R-:W-:-:S02]  /*35c0*/  ULOP3.LUT UR44, UR4, 0x10000, URZ, 0xfc, !UPT ;  /* 0x00010000042c7892 */ /* 0x000fc4000f8efcff */
[----:B------:R-:W-:Y:S02]  /*35d0*/  UIADD3 UR64, UPT, UPT, -UR64, URZ, URZ ;  /* 0x000000ff40407290 */ /* 0x000fe4000fffe1ff */
[----:B----4-:R-:W-:Y:S01]  /*35e0*/  UISETP.GE.AND UP4, UPT, UR7, 0x1, UPT ;  /* 0x000000010700788c */ /* 0x010fe2000bf86270 */
[----:B------:R-:W-:Y:S01]  /*35f0*/  UMOV UR50, 0x0 ;  /* 0x0000000000327882 */ /* 0x000fe20000000000 */
[----:B------:R-:W-:Y:S01]  /*3600*/  UMOV UR51, 0x4100010 ;  /* 0x0410001000337882 */ /* 0x000fe20000000000 */
[----:B------:R-:W-:Y:S01]  /*3610*/  UMOV UR48, 0x0 ;  /* 0x0000000000307882 */ /* 0x000fe20000000000 */
[----:B-1----:R-:W-:Y:S01]  /*3620*/  R2UR UR65, R0 ;  /* 0x00000000004172ca */ /* 0x002fe200000e0000 */
[----:B------:R-:W-:-:S14]  /*3630*/  UMOV UR49, 0x4100010 ;  /* 0x0410001000317882 */ /* 0x000fdc0000000000 */
.L_x_67:
[----:B------:R-:W-:Y:S02]  /*3640*/  LEA R0, R10, UR41, 0x3 ;  /* 0x000000290a007c11 */ /* 0x000fe4000f8e18ff */
[----:B------:R-:W-:Y:S02]  /*3650*/  SHF.L.U32 R2, R9, 0x1f, RZ ;  /* 0x0000001f09027819 */ /* 0x000fe400000006ff */
[----:B------:R-:W-:Y:S01]  /*3660*/  PLOP3.LUT P0, PT, PT, PT, UP4, 0x80, 0x8 ;  /* 0x000000000008781c */ /* 0x000fe20003f0f048 */
[----:B------:R-:W-:Y:S01]  /*3670*/  VIADD R3, R0, 0xa0 ;  /* 0x000000a000037836 */ /* 0x000fe20000000000 */
[----:B-1----:R-:W1:Y:S02]  /*3680*/  SYNCS.PHASECHK.TRANS64.TRYWAIT P1, [R0+URZ+0x90], R2 ;  /* 0x00009002000075a7 */ /* 0x002e6400080211ff */
[----:B-1-3--:R-:W-:Y:S09]  /*3690*/  @!P1 BRA `(.L_x_61) ;  /* 0x0000004400b09947 */ /* 0x00aff20003800000 */
.L_x_140:
[----:B------:R-:W-:Y:S01]  /*36a0*/  LEA R4, R10, UR41, 0x4 ;  /* 0x000000290a047c11 */ /* 0x000fe2000f8e20ff */
[----:B------:R-:W-:Y:S01]  /*36b0*/  @UP4 ULEA UR4, UR39, UR41, 0x3 ;  /* 0x0000002927044291 */ /* 0x000fe2000f8e18ff */
[----:B------:R-:W-:Y:S01]  /*36c0*/  PLOP3.LUT P2, PT, PT, PT, PT, 0x80, 0x8 ;  /* 0x000000000008781c */ /* 0x000fe20003f4f070 */
[----:B------:R-:W-:Y:S01]  /*36d0*/  ULEA UR46, UR45, UR41, 0x3 ;  /* 0x000000292d2e7291 */ /* 0x000fe2000f8e18ff */
[----:B------:R-:W-:Y:S02]  /*36e0*/  PRMT R3, RZ, 0x654, R3 ;  /* 0x00000654ff037816 */ /* 0x000fe40000000003 */
[----:B------:R-:W2:Y:S01]  /*36f0*/  LDS.128 R4, [R4+0x120] ;  /* 0x0001200004047984 */ /* 0x000ea20000000c00 */
[----:B-1----:R-:W-:Y:S02]  /*3700*/  @P0 SHF.L.U32 R2, R8, 0x1f, RZ ;  /* 0x0000001f08020819 */ /* 0x002fe400000006ff */
[----:B------:R-:W-:Y:S01]  /*3710*/  SHF.L.U32 R0, R11, 0x1f, RZ ;  /* 0x0000001f0b007819 */ /* 0x000fe200000006ff */
[----:B------:R-:W-:Y:S01]  /*3720*/  @!PT LDS RZ, [RZ] ;  /* 0x00000000fffff984 */ /* 0x000fe20000000800 */
[----:B------:R-:W-:Y:S01]  /*3730*/  @!PT LDS RZ, [RZ] ;  /* 0x00000000fffff984 */ /* 0x000fe20000000800 */
[----:B------:R-:W-:Y:S01]  /*3740*/  @!PT LDS RZ, [RZ] ;  /* 0x00000000fffff984 */ /* 0x000fe20000000800 */
[----:B------:R-:W-:Y:S01]  /*3750*/  @!PT LDS RZ, [RZ] ;  /* 0x00000000fffff984 */ /* 0x000fe20000000800 */
[----:B------:R1:W-:Y:S06]  /*3760*/  MEMBAR.ALL.CTA ;  /* 0x0000000000007992 */ /* 0x0003ec0000008000 */
[----:B-1----:R-:W1:Y:S02]  /*3770*/  FENCE.VIEW.ASYNC.S ;  /* 0x00000000000073c6 */ /* 0x002e640000000000 */
[----:B-1----:R1:W-:Y:S01]  /*3780*/  SYNCS.ARRIVE.TRANS64.RED.A1T0 RZ, [R3+URZ], RZ ;  /* 0x000000ff03ff79a7 */ /* 0x0023e200081004ff */
[----:B------:R1:W3:Y:S01]  /*3790*/  @P0 SYNCS.PHASECHK.TRANS64.TRYWAIT P2, [UR4], R2 ;  /* 0x00000002ff0005a7 */ /* 0x0002e20008041104 */
[----:B------:R-:W-:Y:S01]  /*37a0*/  ULEA.HI UR4, UR45, UR45, URZ, 0x1 ;  /* 0x0000002d2d047291 */ /* 0x000fe2000f8f08ff */
[----:B--2---:R-:W-:-:S03]  /*37b0*/  LOP3.LUT P1, RZ, R6, 0x1, RZ, 0xc0, !PT ;  /* 0x0000000106ff7812 */ /* 0x004fc6000782c0ff */
[----:B------:R-:W-:Y:S02]  /*37c0*/  USHF.L.U32 UR5, UR4, 0x5, URZ ;  /* 0x0000000504057899 */ /* 0x000fe400080006ff */
[----:B------:R-:W-:Y:S02]  /*37d0*/  ULOP3.LUT UR36, UR4, 0xffe, URZ, 0xc0, !UPT ;  /* 0x00000ffe04247892 */ /* 0x000fe4000f8ec0ff */
[----:B------:R-:W-:Y:S02]  /*37e0*/  ULOP3.LUT UR4, UR5, 0xffffffc0, URZ, 0xc0, !UPT ;  /* 0xffffffc005047892 */ /* 0x000fe4000f8ec0ff */
[----:B------:R-:W-:Y:S02]  /*37f0*/  UIADD3 UR36, UPT, UPT, -UR36, UR45, URZ ;  /* 0x0000002d24247290 */ /* 0x000fe4000fffe1ff */
[----:B------:R-:W-:Y:S01]  /*3800*/  UIADD3 UR4, UPT, UPT, UR65, UR4, URZ ;  /* 0x0000000441047290 */ /* 0x000fe2000fffe0ff */
[----:B------:R-:W2:Y:S03]  /*3810*/  SYNCS.PHASECHK.TRANS64.TRYWAIT P0, [UR46+0xd0], R0 ;  /* 0x0000d000ff0075a7 */ /* 0x000ea6000800112e */
[----:B------:R-:W-:Y:S01]  /*3820*/  ULEA UR36, UR36, UR4, 0x14 ;  /* 0x0000000424247291 */ /* 0x000fe2000f8ea0ff */
[----:B-123--:R-:W-:Y:S11]  /*3830*/  @!P0 BRA `(.L_x_62) ;  /* 0x00000044005c8947 */ /* 0x00eff60003800000 */
.L_x_142:
[----:B------:R-:W-:Y:S01]  /*3840*/  IADD3 R10, PT, PT, R10, 0x1, RZ ;  /* 0x000000010a0a7810 */ /* 0x000fe20007ffe0ff */
[----:B------:R-:W-:Y:S06]  /*3850*/  BRA.U !UP4, `(.L_x_63) ;  /* 0x000000050c107547 */ /* 0x000fec000b800000 */
[----:B------:R-:W-:Y:S01]  /*3860*/  UPLOP3.LUT UP2, UPT, UPT, UPT, UPT, 0x40, 0x4 ;  /* 0x000000000004789c */ /* 0x000fe20003f4e870 */
[----:B------:R-:W-:Y:S01]  /*3870*/  UMOV UR38, UR64 ;  /* 0x0000004000267c82 */ /* 0x000fe20008000000 */
[----:B------:R-:W-:Y:S01]  /*3880*/  UMOV UR37, UR47 ;  /* 0x0000002f00257c82 */ /* 0x000fe20008000000 */
[----:B------:R-:W-:-:S08]  /*3890*/  UMOV UR5, UR39 ;  /* 0x0000002700057c82 */ /* 0x000fd00008000000 */
.L_x_66:
[----:B------:R-:W-:Y:S02]  /*38a0*/  UIADD3 UR38, UPT, UPT, UR38, 0x1, URZ ;  /* 0x0000000126267890 */ /* 0x000fe4000fffe0ff */
[----:B------:R-:W-:Y:S02]  /*38b0*/  ULEA UR7, UR5, UR41, 0x3 ;  /* 0x0000002905077291 */ /* 0x000fe4000f8e18ff */
[----:B------:R-:W-:Y:S01]  /*38c0*/  UISETP.NE.AND UP3, UPT, UR38, URZ, UPT ;  /* 0x000000ff2600728c */ /* 0x000fe2000bf65270 */
[----:B--23--:R-:W-:Y:S10]  /*38d0*/  @P2 BRA `(.L_x_64) ;  /* 0x00000000000c2947 */ /* 0x00cff40003800000 */
[----:B-1----:R-:W-:Y:S04]  /*38e0*/  SHF.L.U32 R2, R8, 0x1f, RZ ;  /* 0x0000001f08027819 */ /* 0x002fe800000006ff */
[----:B------:R-:W1:Y:S02]  /*38f0*/  SYNCS.PHASECHK.TRANS64.TRYWAIT P0, [UR7], R2 ;  /* 0x00000002ff0075a7 */ /* 0x000e640008001107 */
[----:B-1----:R-:W-:Y:S05]  /*3900*/  @!P0 BRA `(.L_x_65) ;  /* 0x0000004400408947 */ /* 0x002fea0003800000 */
.L_x_64:
[----:B------:R-:W-:Y:S01]  /*3910*/  UISETP.NE.AND UP0, UPT, UR37, 0x1, UPT ;  /* 0x000000012500788c */ /* 0x000fe2000bf05270 */
[----:B------:R-:W-:Y:S01]  /*3920*/  PLOP3.LUT P2, PT, PT, PT, PT, 0x80, 0x8 ;  /* 0x000000000008781c */ /* 0x000fe20003f4f070 */
[----:B------:R-:W-:Y:S02]  /*3930*/  UIADD3 UR4, UPT, UPT, UR5, 0x1, URZ ;  /* 0x0000000105047890 */ /* 0x000fe4000fffe0ff */
[----:B------:R-:W-:Y:S02]  /*3940*/  UIADD3 UR40, UPT, UPT, UR7, 0x28, URZ ;  /* 0x0000002807287890 */ /* 0x000fe4000fffe0ff */
[----:B------:R-:W-:Y:S01]  /*3950*/  UISETP.NE.AND UP1, UPT, UR4, 0x5, UPT ;  /* 0x000000050400788c */ /* 0x000fe2000bf25270 */
[----:B------:R-:W-:Y:S01]  /*3960*/  PLOP3.LUT P0, PT, PT, PT, UP0, 0x80, 0x8 ;  /* 0x000000000008781c */ /* 0x000fe20003f0f008 */
[----:B------:R-:W-:Y:S02]  /*3970*/  UIADD3 UR37, UPT, UPT, UR37, -0x1, URZ ;  /* 0xffffffff25257890 */ /* 0x000fe4000fffe0ff */
[----:B------:R-:W-:Y:S02]  /*3980*/  USEL UR6, URZ, 0x1, UP1 ;  /* 0x00000001ff067887 */ /* 0x000fe40008800000 */
[----:B------:R-:W-:Y:S01]  /*3990*/  USEL UR39, UR4, URZ, UP1 ;  /* 0x000000ff04277287 */ /* 0x000fe20008800000 */
[----:B------:R-:W-:Y:S01]  /*39a0*/  UMOV UR7, 0x40004040 ;  /* 0x4000404000077882 */ /* 0x000fe20000000000 */
[----:B------:R-:W-:Y:S02]  /*39b0*/  UMOV UR35, 0x40004040 ;  /* 0x4000404000237882 */ /* 0x000fe40000000000 */
[----:B------:R-:W-:Y:S01]  /*39c0*/  @UP0 ULEA UR4, UR39, UR41, 0x3 ;  /* 0x0000002927040291 */ /* 0x000fe2000f8e18ff */
[----:B------:R-:W-:Y:S01]  /*39d0*/  LOP3.LUT R8, R8, UR6, RZ, 0x3c, !PT ;  /* 0x0000000608087c12 */ /* 0x000fe2000f8e3cff */
[----:B------:R-:W-:Y:S01]  /*39e0*/  ULEA UR6, UR5, UR44, 0xa ;  /* 0x0000002c05067291 */ /* 0x000fe2000f8e50ff */
[----:B------:R-:W-:Y:S02]  /*39f0*/  UMOV UR33, 0x40004040 ;  /* 0x4000404000217882 */ /* 0x000fe40000000000 */
[----:B-1----:R-:W-:Y:S01]  /*3a00*/  @P0 SHF.L.U32 R0, R8, 0x1f, RZ ;  /* 0x0000001f08000819 */ /* 0x002fe200000006ff */
[----:B------:R-:W-:Y:S02]  /*3a10*/  UIADD3 UR34, UPT, UPT, UR6, 0x2, URZ ;  /* 0x0000000206227890 */ /* 0x000fe4000fffe0ff */
[----:B------:R-:W-:Y:S01]  /*3a20*/  UIADD3 UR30, UPT, UPT, UR6, 0x4, URZ ;  /* 0x00000004061e7890 */ /* 0x000fe2000fffe0ff */
[----:B------:R2:W3:Y:S01]  /*3a30*/  @P0 SYNCS.PHASECHK.TRANS64.TRYWAIT P2, [UR4], R0 ;  /* 0x00000000ff0005a7 */ /* 0x0004e20008041104 */
[----:B------:R-:W-:Y:S02]  /*3a40*/  ULEA UR4, UR5, UR43, 0xa ;  /* 0x0000002b05047291 */ /* 0x000fe4000f8e50ff */
[----:B------:R-:W-:Y:S02]  /*3a50*/  UIADD3 UR26, UPT, UPT, UR6, 0x6, URZ ;  /* 0x00000006061a7890 */ /* 0x000fe4000fffe0ff */
        /* <DEDUP_REMOVED lines=10> */
[----:B------:R-:W-:Y:S01]  /*3b00*/  UIADD3 UR8, UPT, UPT, UR4, 0x206, URZ ;  /* 0x0000020604087890 */ /* 0x000fe2000fffe0ff */
[----:B------:R-:W-:Y:S01]  /*3b10*/  UMOV UR5, 0x40004040 ;  /* 0x4000404000057882 */ /* 0x000fe20000000000 */
[----:B------:R-:W-:Y:S01]  /*3b20*/  UMOV UR31, 0x40004040 ;  /* 0x40004040001f7882 */ /* 0x000fe20000000000 */
[----:B------:R1:W-:Y:S01]  /*3b30*/  UTCHMMA gdesc[UR4], gdesc[UR6], tmem[UR36], tmem[UR62], idesc[UR63], UP2 ;  /* 0x00ff3e06040075ea */ /* 0x0003e20009000024 */
[----:B------:R-:W-:Y:S01]  /*3b40*/  UPLOP3.LUT UP2, UPT, UPT, UPT, UPT, 0x80, 0x8 ;  /* 0x000000000008789c */ /* 0x000fe20003f4f070 */
[----:B------:R2:W-:Y:S01]  /*3b50*/  UTCHMMA gdesc[UR32], gdesc[UR34], tmem[UR36], tmem[UR60], idesc[UR61], UPT ;  /* 0x00ff3c22200075ea */ /* 0x0005e2000b800024 */
[----:B------:R-:W-:Y:S01]  /*3b60*/  UMOV UR29, 0x40004040 ;  /* 0x40004040001d7882 */ /* 0x000fe20000000000 */
[----:B------:R-:W-:Y:S01]  /*3b70*/  UMOV UR27, 0x40004040 ;  /* 0x40004040001b7882 */ /* 0x000fe20000000000 */
        /* <DEDUP_REMOVED lines=12> */
[----:B------:R-:W-:Y:S01]  /*3c40*/  UMOV UR9, 0x40004040 ;  /* 0x4000404000097882 */ /* 0x000fe20000000000 */
[----:B------:R2:W-:Y:S01]  /*3c50*/  UTCHMMA gdesc[UR12], gdesc[UR14], tmem[UR36], tmem[UR50], idesc[UR51], UPT ;  /* 0x00ff320e0c0075ea */ /* 0x0005e2000b800024 */
[----:B------:R2:W-:Y:S01]  /*3c60*/  UTCHMMA gdesc[UR8], gdesc[UR10], tmem[UR36], tmem[UR48], idesc[UR49], UPT ;  /* 0x00ff300a080075ea */ /* 0x0005e2000b800024 */
[----:B------:R2:W-:Y:S01]  /*3c70*/  UTCBAR.MULTICAST [UR40], URZ, UR42 ;  /* 0x000000ff280073e9 */ /* 0x0005e2000800082a */
[----:B-1----:R-:W-:Y:S01]  /*3c80*/  UMOV UR5, UR39 ;  /* 0x0000002700057c82 */ /* 0x002fe20008000000 */
[----:B------:R-:W-:Y:S05]  /*3c90*/  BRA.U UP3, `(.L_x_66) ;  /* 0xfffffffd03007547 */ /* 0x000fea000b83ffff */
.L_x_63:
[----:B------:R-:W-:Y:S01]  /*3ca0*/  UIADD3 UR4, UPT, UPT, UR45, 0x1, URZ ;  /* 0x000000012d047890 */ /* 0x000fe2000fffe0ff */
[C---:B------:R-:W-:Y:S01]  /*3cb0*/  ISETP.NE.AND P0, PT, R10.reuse, 0x2, PT ;  /* 0x000000020a00780c */ /* 0x040fe20003f05270 */
[----:B------:R-:W-:Y:S02]  /*3cc0*/  UIADD3 UR5, UPT, UPT, UR46, 0xb0, URZ ;  /* 0x000000b02e057890 */ /* 0x000fe4000fffe0ff */
[----:B------:R-:W-:Y:S01]  /*3cd0*/  UISETP.NE.AND UP0, UPT, UR4, 0x4, UPT ;  /* 0x000000040400788c */ /* 0x000fe2000bf05270 */
[----:B-12---:R-:W-:Y:S02]  /*3ce0*/  SEL R0, RZ, 0x1, P0 ;  /* 0x00000001ff007807 */ /* 0x006fe40000000000 */
[----:B------:R-:W-:Y:S01]  /*3cf0*/  SEL R10, R10, RZ, P0 ;  /* 0x000000ff0a0a7207 */ /* 0x000fe20000000000 */
[----:B------:R-:W-:Y:S01]  /*3d00*/  USEL UR6, URZ, 0x1, UP0 ;  /* 0x00000001ff067887 */ /* 0x000fe20008000000 */
[----:B------:R-:W-:Y:S01]  /*3d10*/  LOP3.LUT R9, R9, R0, RZ, 0x3c, !PT ;  /* 0x0000000009097212 */ /* 0x000fe200078e3cff */
[----:B------:R-:W-:Y:S01]  /*3d20*/  USEL UR45, UR4, URZ, UP0 ;  /* 0x000000ff042d7287 */ /* 0x000fe20008000000 */
[----:B------:R1:W-:Y:S03]  /*3d30*/  UTCBAR [UR5], URZ ;  /* 0x000000ff050073e9 */ /* 0x0003e600080000ff */
[----:B------:R-:W-:Y:S01]  /*3d40*/  LOP3.LUT R11, R11, UR6, RZ, 0x3c, !PT ;  /* 0x000000060b0b7c12 */ /* 0x000fe2000f8e3cff */
[----:B------:R-:W-:Y:S07]  /*3d50*/  @P1 BRA `(.L_x_67) ;  /* 0xfffffff800381947 */ /* 0x000fee000383ffff */
[----:B------:R-:W2:Y:S01]  /*3d60*/  S2UR UR8, SR_CgaCtaId ;  /* 0x00000000000879c3 */ /* 0x000ea20000008800 */
[----:B------:R-:W-:Y:S01]  /*3d70*/  ELECT P0, URZ, PT ;  /* 0x0000000000ff782f */ /* 0x000fe20003800000 */
[----:B------:R-:W-:Y:S01]  /*3d80*/  IMAD.MOV.U32 R0, RZ, RZ, 0x1 ;  /* 0x00000001ff007424 */ /* 0x000fe200078e00ff */
[----:B------:R-:W-:Y:S01]  /*3d90*/  UIADD3 UR41, UPT, UPT, UR41, 0xd0, URZ ;  /* 0x000000d029297890 */ /* 0x000fe2000fffe0ff */
[----:B------:R-:W-:Y:S01]  /*3da0*/  SHF.L.U32 R2, R11, 0x1f, RZ ;  /* 0x0000001f0b027819 */ /* 0x000fe200000006ff */
[----:B------:R-:W-:-:S03]  /*3db0*/  UMOV UR4, 0x40 ;  /* 0x0000004000047882 */ /* 0x000fc60000000000 */
[----:B------:R-:W-:Y:S01]  /*3dc0*/  UVIRTCOUNT.DEALLOC.SMPOOL 0x80 ;  /* 0x000000800000784c */ /* 0x000fe20000000000 */
[----:B--2---:R-:W-:Y:S02]  /*3dd0*/  ULEA UR8, UR8, UR4, 0x18 ;  /* 0x0000000408087291 */ /* 0x004fe4000f8ec0ff */
[----:B------:R-:W-:-:S07]  /*3de0*/  ULEA UR4, UR45, UR41, 0x3 ;  /* 0x000000292d047291 */ /* 0x000fce000f8e18ff */
[----:B------:R2:W-:Y:S02]  /*3df0*/  @P0 STS.U8 [UR8+0x1c], R0 ;  /* 0x00001c00ff000988 */ /* 0x0005e40008000008 */
[----:B------:R-:W4:Y:S02]  /*3e00*/  SYNCS.PHASECHK.TRANS64.TRYWAIT P0, [UR4], R2 ;  /* 0x00000002ff0075a7 */ /* 0x000f240008001104 */
[----:B--2-4-:R-:W-:Y:S05]  /*3e10*/  @!P0 BRA `(.L_x_68) ;  /* 0x0000004000148947 */ /* 0x014fea0003800000 */
.L_x_145:
[----:B------:R-:W-:-:S04]  /*3e20*/  UIADD3 UR4, UPT, UPT, UR45, 0x1, URZ ;  /* 0x000000012d047890 */ /* 0x000fc8000fffe0ff */
[----:B------:R-:W-:-:S04]  /*3e30*/  UISETP.NE.AND UP0, UPT, UR4, 0x4, UPT ;  /* 0x000000040400788c */ /* 0x000fc8000bf05270 */
[----:B------:R-:W-:Y:S02]  /*3e40*/  USEL UR6, URZ, 0x1, UP0 ;  /* 0x00000001ff067887 */ /* 0x000fe40008000000 */
[----:B------:R-:W-:-:S04]  /*3e50*/  USEL UR4, UR4, URZ, UP0 ;  /* 0x000000ff04047287 */ /* 0x000fc80008000000 */
[----:B-1----:R-:W-:Y:S01]  /*3e60*/  ULEA UR5, UR4, UR41, 0x3 ;  /* 0x0000002904057291 */ /* 0x002fe2000f8e18ff */
[----:B--2---:R-:W-:-:S04]  /*3e70*/  LOP3.LUT R2, R11, UR6, RZ, 0x3c, !PT ;  /* 0x000000060b027c12 */ /* 0x004fc8000f8e3cff */
[----:B------:R-:W-:-:S04]  /*3e80*/  SHF.L.U32 R3, R2, 0x1f, RZ ;  /* 0x0000001f02037819 */ /* 0x000fc800000006ff */
[----:B------:R-:W1:Y:S02]  /*3e90*/  SYNCS.PHASECHK.TRANS64.TRYWAIT P0, [UR5], R3 ;  /* 0x00000003ff0075a7 */ /* 0x000e640008001105 */
[----:B-1----:R-:W-:Y:S05]  /*3ea0*/  @!P0 BRA `(.L_x_69) ;  /* 0x0000004000088947 */ /* 0x002fea0003800000 */
.L_x_147:
        /* <DEDUP_REMOVED lines=9> */
.L_x_149:
[----:B------:R-:W-:-:S04]  /*3f40*/  UIADD3 UR4, UPT, UPT, UR4, 0x1, URZ ;  /* 0x0000000104047890 */ /* 0x000fc8000fffe0ff */
[----:B------:R-:W-:-:S04]  /*3f50*/  UISETP.NE.AND UP0, UPT, UR4, 0x4, UPT ;  /* 0x000000040400788c */ /* 0x000fc8000bf05270 */
[----:B------:R-:W-:Y:S02]  /*3f60*/  USEL UR5, URZ, 0x1, UP0 ;  /* 0x00000001ff057887 */ /* 0x000fe40008000000 */
[----:B------:R-:W-:-:S04]  /*3f70*/  USEL UR4, UR4, URZ, UP0 ;  /* 0x000000ff04047287 */ /* 0x000fc80008000000 */
[----:B------:R-:W-:Y:S01]  /*3f80*/  ULEA UR4, UR4, UR41, 0x3 ;  /* 0x0000002904047291 */ /* 0x000fe2000f8e18ff */
[----:B------:R-:W-:-:S04]  /*3f90*/  LOP3.LUT R2, R2, UR5, RZ, 0x3c, !PT ;  /* 0x0000000502027c12 */ /* 0x000fc8000f8e3cff */
[----:B------:R-:W-:-:S04]  /*3fa0*/  SHF.L.U32 R2, R2, 0x1f, RZ ;  /* 0x0000001f02027819 */ /* 0x000fc800000006ff */
[----:B------:R-:W2:Y:S02]  /*3fb0*/  SYNCS.PHASECHK.TRANS64.TRYWAIT P0, [UR4], R2 ;  /* 0x00000002ff0075a7 */ /* 0x000ea40008001104 */
[----:B--2---:R-:W-:Y:S05]  /*3fc0*/  @!P0 BRA `(.L_x_71) ;  /* 0x0000003c00f08947 */ /* 0x004fea0003800000 */
.L_x_151:
[----:B------:R-:W-:Y:S01]  /*3fd0*/  NOP ;  /* 0x0000000000007918 */ /* 0x000fe20000000000 */
[----:B-1----:R-:W1:Y:S01]  /*3fe0*/  LDS R0, [UR8+0x14] ;  /* 0x00001408ff007984 */ /* 0x002e620008000800 */
[----:B------:R-:W-:Y:S01]  /*3ff0*/  ULOP3.LUT UR4, UR65, 0xffff, URZ, 0xc0, !UPT ;  /* 0x0000ffff41047892 */ /* 0x000fe2000f8ec0ff */
[----:B------:R-:W-:Y:S01]  /*4000*/  UMOV UR5, 0xffff ;  /* 0x0000ffff00057882 */ /* 0x000fe20000000000 */
[----:B------:R-:W-:Y:S02]  /*4010*/  UMOV UR6, 0x1 ;  /* 0x0000000100067882 */ /* 0x000fe40000000000 */
[----:B------:R-:W-:-:S04]  /*4020*/  USHF.R.U32.HI UR4, URZ, 0x5, UR4 ;  /* 0x00000005ff047899 */ /* 0x000fc80008011604 */
[----:B------:R-:W-:Y:S02]  /*4030*/  USHF.L.U32 UR5, UR5, UR4, URZ ;  /* 0x0000000405057299 */ /* 0x000fe400080006ff */
[----:B------:R-:W-:-:S04]  /*4040*/  USHF.L.U32 UR4, UR6, UR4, URZ ;  /* 0x0000000406047299 */ /* 0x000fc800080006ff */
[----:B-1----:R-:W-:-:S04]  /*4050*/  LOP3.LUT R0, R0, UR5, RZ, 0xc0, !PT ;  /* 0x0000000500007c12 */ /* 0x002fc8000f8ec0ff */
[----:B------:R-:W-:-:S13]  /*4060*/  ISETP.NE.AND P0, PT, R0, UR5, PT ;  /* 0x0000000500007c0c */ /* 0x000fda000bf05270 */
[----:B------:R-:W-:Y:S05]  /*4070*/  @P0 BRA `(.L_x_72) ;  /* 0x0000000000580947 */ /* 0x000fea0003800000 */
[----:B------:R-:W1:Y:S02]  /*4080*/  LDS R0, [UR8+0x18] ;  /* 0x00001808ff007984 */ /* 0x000e640008000800 */
[----:B-1----:R-:W-:-:S04]  /*4090*/  LOP3.LUT R0, R0, UR4, RZ, 0xc0, !PT ;  /* 0x0000000400007c12 */ /* 0x002fc8000f8ec0ff */
[----:B------:R-:W-:-:S13]  /*40a0*/  ISETP.NE.AND P0, PT, R0, UR4, PT ;  /* 0x0000000400007c0c */ /* 0x000fda000bf05270 */
[----:B------:R-:W-:Y:S05]  /*40b0*/  @P0 BRA `(.L_x_73) ;  /* 0x00000000003c0947 */ /* 0x000fea0003800000 */
[----:B------:R-:W1:Y:S01]  /*40c0*/  S2R R2, SR_LANEID ;  /* 0x0000000000027919 */ /* 0x000e620000000000 */
[----:B------:R-:W-:-:S06]  /*40d0*/  ULOP3.LUT UR5, URZ, UR5, URZ, 0x33, !UPT ;  /* 0x00000005ff057292 */ /* 0x000fcc000f8e33ff */
[----:B------:R-:W-:-:S04]  /*40e0*/  IMAD.U32 R0, RZ, RZ, UR5 ;  /* 0x00000005ff007e24 */ /* 0x000fc8000f8e00ff */
[----:B------:R2:W4:Y:S02]  /*40f0*/  REDUX UR7, R0 ;  /* 0x00000000000773c4 */ /* 0x0005240000000000 */
[----:B------:R1:W-:Y:S01]  /*4100*/  UTCATOMSWS.AND URZ, UR5 ;  /* 0x0000000500ff79e3 */ /* 0x0003e20008000000 */
[----:B--2---:R-:W-:Y:S01]  /*4110*/  LOP3.LUT R0, RZ, UR4, RZ, 0x33, !PT ;  /* 0x00000004ff007c12 */ /* 0x004fe2000f8e33ff */
[----:B------:R-:W-:Y:S02]  /*4120*/  VOTEU.ANY UR4, UPT, PT ;  /* 0x0000000000047886 */ /* 0x000fe400038e0100 */
[----:B------:R-:W-:Y:S02]  /*4130*/  UFLO.U32 UR4, UR4 ;  /* 0x00000004000472bd */ /* 0x000fe400080e0000 */
[----:B------:R-:W2:Y:S04]  /*4140*/  REDUX UR6, R0 ;  /* 0x00000000000673c4 */ /* 0x000ea80000000000 */
[----:B-1----:R-:W-:-:S02]  /*4150*/  ISETP.EQ.U32.AND P0, PT, R2, UR4, PT ;  /* 0x0000000402007c0c */ /* 0x002fc4000bf02070 */
[----:B----4-:R-:W-:-:S11]  /*4160*/  MOV R2, UR7 ;  /* 0x0000000700027c02 */ /* 0x010fd60008000f00 */
[----:B------:R1:W-:Y:S01]  /*4170*/  @P0 ATOMS.AND RZ, [UR8+0x14], R2 ;  /* 0x00001402ffff098c */ /* 0x0003e2000a800008 */
[----:B--2---:R-:W-:-:S05]  /*4180*/  IMAD.U32 R0, RZ, RZ, UR6 ;  /* 0x00000006ff007e24 */ /* 0x004fca000f8e00ff */
[----:B------:R1:W-:Y:S01]  /*4190*/  @P0 ATOMS.AND RZ, [UR8+0x18], R0 ;  /* 0x00001800ffff098c */ /* 0x0003e2000a800008 */
[----:B------:R-:W-:Y:S05]  /*41a0*/  BRA `(.L_x_74) ;  /* 0x0000000000147947 */ /* 0x000fea0003800000 */
.L_x_73:
[----:B------:R-:W-:Y:S02]  /*41b0*/  MOV R2, 0x41d0 ;  /* 0x000041d000027802 */ /* 0x000fe40000000f00 */
[----:B---3-5:R-:W-:Y:S05]  /*41c0*/  CALL.REL.NOINC `($__internal_0_$__cuda_sm10x_tcgen05_guardrail_trap_col_being_dealloced_not_returned_by_alloc) ;  /* 0x0000004000647944 */ /* 0x028fea0003c00000 */
[----:B------:R-:W-:Y:S05]  /*41d0*/  BRA `(.L_x_74) ;  /* 0x0000000000087947 */ /* 0x000fea0003800000 */
.L_x_72:
[----:B------:R-:W-:Y:S02]  /*41e0*/  MOV R2, 0x4200 ;  /* 0x0000420000027802 */ /* 0x000fe40000000f00 */
[----:B---3-5:R-:W-:Y:S05]  /*41f0*/  CALL.REL.NOINC `($__internal_2_$__cuda_sm10x_tcgen05_guardrail_trap_unallocated_columns_being_dealloced) ;  /* 0x0000004000707944 */ /* 0x028fea0003c00000 */
.L_x_74:
[----:B------:R-:W-:Y:S01]  /*4200*/  NOP ;  /* 0x0000000000007918 */ /* 0x000fe20000000000 */
[----:B------:R-:W-:Y:S05]  /*4210*/  EXIT ;  /* 0x000000000000794d */ /* 0x000fea0003800000 */
.L_x_56:
[----:B------:R-:W-:-:S09]  /*4220*/  UISETP.NE.OR UP0, UPT, UR22, 0x3, !UP3 ;  /* 0x000000031600788c */ /* 0x000fd2000df05670 */
[----:B------:R-:W-:Y:S05]  /*4230*/  BRA.U UP0, `(.L_x_75) ;  /* 0x0000000d00f07547 */ /* 0x000fea000b800000 */
[----:B------:R-:W1:Y:S01]  /*4240*/  LDCU UR33, c[0x0][0x370] ;  /* 0x00006e00ff2177ac */ /* 0x000e620008000800 */
[----:B------:R-:W2:Y:S01]  /*4250*/  LDC.64 R16, c[0x0][0x348] ;  /* 0x0000d200ff107b82 */ /* 0x000ea20000000a00 */
[----:B------:R-:W-:Y:S02]  /*4260*/  HFMA2 R13, -RZ, RZ, 0, 0 ;  /* 0x00000000ff0d7431 */ /* 0x000fe400000001ff */
[----:B------:R-:W-:Y:S01]  /*4270*/  IMAD.MOV.U32 R15, RZ, RZ, 0x1 ;  /* 0x00000001ff0f7424 */ /* 0x000fe200078e00ff */
[----:B------:R-:W1:Y:S01]  /*4280*/  LDCU.128 UR28, c[0x0][0xb10] ;  /* 0x00016200ff1c77ac */ /* 0x000e620008000c00 */
[----:B------:R-:W-:Y:S01]  /*4290*/  IMAD.MOV.U32 R14, RZ, RZ, RZ ;  /* 0x000000ffff0e7224 */ /* 0x000fe200078e00ff */
[----:B------:R-:W-:Y:S01]  /*42a0*/  MOV R7, 0x1000 ;  /* 0x0000100000077802 */ /* 0x000fe20000000f00 */
[----:B------:R-:W3:Y:S01]  /*42b0*/  LDCU UR32, c[0x0][0x374] ;  /* 0x00006e80ff2077ac */ /* 0x000ee20008000800 */
[----:B------:R-:W4:Y:S01]  /*42c0*/  LDC.64 R2, c[0x0][0x888] ;  /* 0x00022200ff027b82 */ /* 0x000f220000000a00 */
[----:B------:R-:W3:Y:S01]  /*42d0*/  LDCU UR15, c[0x0][0xb0c] ;  /* 0x00016180ff0f77ac */ /* 0x000ee20008000800 */
[----:B------:R-:W3:Y:S06]  /*42e0*/  LDCU UR38, c[0x0][0xb20] ;  /* 0x00016400ff2677ac */ /* 0x000eec0008000800 */
[----:B------:R-:W2:Y:S01]  /*42f0*/  LDC.64 R4, c[0x0][0x890] ;  /* 0x00022400ff047b82 */ /* 0x000ea20000000a00 */
[----:B------:R-:W3:Y:S01]  /*4300*/  LDCU UR4, c[0x0][0xb30] ;  /* 0x00016600ff0477ac */ /* 0x000ee20008000800 */
[----:B-1----:R-:W-:-:S02]  /*4310*/  UIMAD.WIDE.U32 UR6, UR33, UR28, URZ ;  /* 0x0000001c210672a5 */ /* 0x002fc4000f8e00ff */
[----:B---3--:R-:W-:Y:S01]  /*4320*/  UIMAD.WIDE.U32 UR8, UR32, UR31, URZ ;  /* 0x0000001f200872a5 */ /* 0x008fe2000f8e00ff */
[----:B------:R-:W-:Y:S01]  /*4330*/  UMOV UR24, 0x400 ;  /* 0x0000040000187882 */ /* 0x000fe20000000000 */
[----:B------:R-:W-:-:S03]  /*4340*/  UPLOP3.LUT UP3, UPT, UPT, UPT, UPT, 0x40, 0x4 ;  /* 0x000000000004789c */ /* 0x000fc60003f6e870 */
[----:B------:R-:W-:Y:S01]  /*4350*/  UMOV UR6, UR7 ;  /* 0x0000000700067c82 */ /* 0x000fe20008000000 */
[----:B------:R-:W-:Y:S01]  /*4360*/  UISETP.GE.AND UP0, UPT, UR42, 0x1, UPT ;  /* 0x000000012a00788c */ /* 0x000fe2000bf06270 */
[----:B------:R-:W-:Y:S01]  /*4370*/  UMOV UR34, UR9 ;  /* 0x0000000900227c82 */ /* 0x000fe20008000000 */
[----:B------:R-:W-:Y:S01]  /*4380*/  UISETP.NE.AND UP4, UPT, UR42, 0x1, UPT ;  /* 0x000000012a00788c */ /* 0x000fe2000bf85270 */
[----:B------:R-:W1:Y:S01]  /*4390*/  LDCU.64 UR16, c[0x0][0xb28] ;  /* 0x00016500ff1077ac */ /* 0x000e620008000a00 */
[----:B------:R-:W-:Y:S02]  /*43a0*/  ULEA UR24, UR54, UR24, 0x18 ;  /* 0x0000001836187291 */ /* 0x000fe4000f8ec0ff */
[----:B------:R-:W-:Y:S02]  /*43b0*/  UISETP.NE.AND UP6, UPT, UR15, 0x1, UPT ;  /* 0x000000010f00788c */ /* 0x000fe4000bfc5270 */
[----:B------:R-:W-:Y:S02]  /*43c0*/  UISETP.NE.AND UP5, UPT, UR30, 0x1, UPT ;  /* 0x000000011e00788c */ /* 0x000fe4000bfa5270 */
[----:B------:R-:W-:-:S02]  /*43d0*/  USHF.R.U32.HI UR35, URZ, UR29, UR6 ;  /* 0x0000001dff237299 */ /* 0x000fc40008011606 */
[----:B------:R-:W-:Y:S02]  /*43e0*/  USHF.R.U32.HI UR34, URZ, UR38, UR34 ;  /* 0x00000026ff227299 */ /* 0x000fe40008011622 */
[----:B------:R-:W-:Y:S01]  /*43f0*/  UISETP.NE.AND UP2, UPT, UR4, 0x1, UPT ;  /* 0x000000010400788c */ /* 0x000fe2000bf45270 */
[----:B------:R-:W-:-:S10]  /*4400*/  UMOV UR12, URZ ;  /* 0x000000ff000c7c82 */ /* 0x000fd40008000000 */
.L_x_84:
[C---:B------:R-:W-:Y:S02]  /*4410*/  LEA R12, R14.reuse, UR24, 0x3 ;  /* 0x000000180e0c7c11 */ /* 0x040fe4000f8e18ff */
[----:B------:R-:W-:Y:S02]  /*4420*/  SHF.L.U32 R0, R13, 0x1f, RZ ;  /* 0x0000001f0d007819 */ /* 0x000fe400000006ff */
[----:B------:R-:W-:Y:S02]  /*4430*/  LEA R8, R14, UR24, 0x4 ;  /* 0x000000180e087c11 */ /* 0x000fe4000f8e20ff */
[----:B---3--:R-:W3:Y:S02]  /*4440*/  SYNCS.PHASECHK.TRANS64.TRYWAIT P0, [R12+URZ+0x90], R0 ;  /* 0x000090000c0075a7 */ /* 0x008ee400080011ff */
[----:B---3--:R-:W-:Y:S05]  /*4450*/  @!P0 BRA `(.L_x_76) ;  /* 0x0000003800e48947 */ /* 0x008fea0003800000 */
.L_x_152:
[----:B------:R-:W1:Y:S01]  /*4460*/  LDS.128 R8, [R8+0x120] ;  /* 0x0001200008087984 */ /* 0x000e620000000c00 */
[----:B------:R-:W-:Y:S01]  /*4470*/  UISETP.GE.AND UP0, UPT, UR42, 0x1, UPT ;  /* 0x000000012a00788c */ /* 0x000fe2000bf06270 */
[----:B------:R-:W-:Y:S01]  /*4480*/  @!PT LDS RZ, [RZ] ;  /* 0x00000000fffff984 */ /* 0x000fe20000000800 */
[----:B------:R-:W-:Y:S01]  /*4490*/  @!PT LDS RZ, [RZ] ;  /* 0x00000000fffff984 */ /* 0x000fe20000000800 */
[----:B------:R-:W-:Y:S01]  /*44a0*/  @!PT LDS RZ, [RZ] ;  /* 0x00000000fffff984 */ /* 0x000fe20000000800 */
[----:B------:R-:W-:Y:S01]  /*44b0*/  @!PT LDS RZ, [RZ] ;  /* 0x00000000fffff984 */ /* 0x000fe20000000800 */
[----:B------:R2:W-:Y:S06]  /*44c0*/  MEMBAR.ALL.CTA ;  /* 0x0000000000007992 */ /* 0x0005ec0000008000 */
[----:B--2---:R-:W2:Y:S01]  /*44d0*/  FENCE.VIEW.ASYNC.S ;  /* 0x00000000000073c6 */ /* 0x004ea20000000000 */
[----:B-1----:R-:W-:Y:S11]  /*44e0*/  LOP3.LUT P0, RZ, R10, 0x1, RZ, 0xc0, !PT ;  /* 0x000000010aff7812 */ /* 0x002ff6000780c0ff */
[----:B------:R-:W-:Y:S02]  /*44f0*/  @!UPT UIADD3 URZ, UPT, UPT, URZ, URZ, URZ ;  /* 0x000000fffffff290 */ /* 0x000fe4000fffe0ff */
[----:B--2---:R-:W-:Y:S01]  /*4500*/  VOTEU.ANY UP1, P0 ;  /* 0x0000000000ff7886 */ /* 0x004fe20000020100 */
[----:B------:R-:W-:Y:S11]  /*4510*/  PLOP3.LUT P0, PT, PT, PT, UP1, 0x80, 0x8 ;  /* 0x000000000008781c */ /* 0x000ff60003f0f018 */
[----:B------:R-:W-:Y:S02]  /*4520*/  @!UPT UIADD3 URZ, UPT, UPT, URZ, URZ, URZ ;  /* 0x000000fffffff290 */ /* 0x000fe4000fffe0ff */
[----:B---3--:R-:W-:Y:S02]  /*4530*/  @P0 SHF.R.U32.HI R0, RZ, 0x10, R9 ;  /* 0x00000010ff000819 */ /* 0x008fe40000011609 */
[----:B------:R-:W-:Y:S02]  /*4540*/  @P0 MOV R6, R8 ;  /* 0x0000000800060202 */ /* 0x000fe40000000f00 */
[----:B------:R-:W-:Y:S01]  /*4550*/  @P0 R2UR UR4, R0 ;  /* 0x00000000000402ca */ /* 0x000fe200000e0000 */
[----:B------:R-:W-:Y:S01]  /*4560*/  VIADD R0, R12, 0xa0 ;  /* 0x000000a00c007836 */ /* 0x000fe20000000000 */
[----:B------:R-:W-:Y:S02]  /*4570*/  @P0 LOP3.LUT R8, R9, 0xffff, RZ, 0xc0, !PT ;  /* 0x0000ffff09080812 */ /* 0x000fe400078ec0ff */
[----:B------:R-:W-:Y:S02]  /*4580*/  @P0 R2UR UR6, R6 ;  /* 0x00000000060602ca */ /* 0x000fe400000e0000 */
[----:B------:R-:W-:Y:S02]  /*4590*/  PRMT R0, RZ, 0x654, R0 ;  /* 0x00000654ff007816 */ /* 0x000fe40000000000 */
[----:B------:R-:W-:Y:S02]  /*45a0*/  @P0 R2UR UR5, R8 ;  /* 0x00000000080502ca */ /* 0x000fe400000e0000 */
[----:B------:R1:W-:Y:S03]  /*45b0*/  SYNCS.ARRIVE.TRANS64.RED.A1T0 RZ, [R0+URZ], RZ ;  /* 0x000000ff00ff79a7 */ /* 0x0003e600081004ff */
[----:B------:R-:W-:Y:S04]  /*45c0*/  @UP1 UMOV UR27, UR4 ;  /* 0x00000004001b1c82 */ /* 0x000fe80008000000 */
[----:B------:R-:W-:Y:S04]  /*45d0*/  @UP1 UMOV UR14, UR6 ;  /* 0x00000006000e1c82 */ /* 0x000fe80008000000 */
[----:B------:R-:W-:Y:S01]  /*45e0*/  @UP1 UMOV UR13, UR5 ;  /* 0x00000005000d1c82 */ /* 0x000fe20008000000 */
[----:B------:R-:W-:Y:S05]  /*45f0*/  BRA.U !UP0, `(.L_x_77) ;  /* 0x0000000108a47547 */ /* 0x000fea000b800000 */
[----:B------:R-:W-:Y:S02]  /*4600*/  UIMAD.WIDE.U32 UR8, UR13, UR31, URZ ;  /* 0x0000001f0d0872a5 */ /* 0x000fe4000f8e00ff */
[----:B------:R-:W-:Y:S02]  /*4610*/  UIMAD.WIDE.U32 UR10, UR14, UR28, URZ ;  /* 0x0000001c0e0a72a5 */ /* 0x000fe4000f8e00ff */
[----:B------:R-:W-:Y:S02]  /*4620*/  USEL UR4, UR32, UR34, !UP5 ;  /* 0x0000002220047287 */ /* 0x000fe4000e800000 */
[----:B------:R-:W-:Y:S02]  /*4630*/  USEL UR7, UR33, UR35, !UP6 ;  /* 0x0000002321077287 */ /* 0x000fe4000f000000 */
[----:B------:R-:W-:Y:S02]  /*4640*/  UIMAD.WIDE.U32 UR18, UR4, UR16, URZ ;  /* 0x00000010041272a5 */ /* 0x000fe4000f8e00ff */
[----:B------:R-:W-:Y:S01]  /*4650*/  UIMAD.WIDE.U32 UR20, UR7, UR16, URZ ;  /* 0x00000010071472a5 */ /* 0x000fe2000f8e00ff */
[----:B------:R-:W-:Y:S02]  /*4660*/  UMOV UR5, UR9 ;  /* 0x0000000900057c82 */ /* 0x000fe40008000000 */
[----:B------:R-:W-:Y:S03]  /*4670*/  USHF.R.U32.HI UR6, URZ, UR38, UR5 ;  /* 0x00000026ff067299 */ /* 0x000fe60008011605 */
[----:B------:R-:W-:Y:S01]  /*4680*/  UMOV UR5, UR11 ;  /* 0x0000000b00057c82 */ /* 0x000fe20008000000 */
[----:B------:R-:W-:Y:S02]  /*4690*/  USEL UR6, UR13, UR6, !UP5 ;  /* 0x000000060d067287 */ /* 0x000fe4000e800000 */
[----:B------:R-:W-:Y:S02]  /*46a0*/  USHF.R.U32.HI UR8, URZ, UR29, UR5 ;  /* 0x0000001dff087299 */ /* 0x000fe40008011605 */
[----:B------:R-:W-:Y:S01]  /*46b0*/  UIMAD.WIDE.U32 UR10, UR6, UR16, URZ ;  /* 0x00000010060a72a5 */ /* 0x000fe2000f8e00ff */
[----:B------:R-:W-:Y:S02]  /*46c0*/  UMOV UR5, UR19 ;  /* 0x0000001300057c82 */ /* 0x000fe40008000000 */
[----:B------:R-:W-:Y:S03]  /*46d0*/  @UP4 USHF.R.U32.HI UR4, URZ, UR17, UR5 ;  /* 0x00000011ff044299 */ /* 0x000fe60008011605 */
[----:B------:R-:W-:Y:S01]  /*46e0*/  UMOV UR5, UR21 ;  /* 0x0000001500057c82 */ /* 0x000fe20008000000 */
[----:B------:R-:W-:Y:S02]  /*46f0*/  UIMAD UR4, UR42, UR4, URZ ;  /* 0x000000042a0472a4 */ /* 0x000fe4000f8e02ff */
[----:B------:R-:W-:Y:S02]  /*4700*/  @UP4 USHF.R.U32.HI UR7, URZ, UR17, UR5 ;  /* 0x00000011ff074299 */ /* 0x000fe40008011605 */
[----:B------:R-:W-:Y:S02]  /*4710*/  USEL UR5, UR14, UR8, !UP6 ;  /* 0x000000080e057287 */ /* 0x000fe4000f000000 */
[----:B------:R-:W-:Y:S02]  /*4720*/  UIMAD UR8, UR42, UR7, URZ ;  /* 0x000000072a0872a4 */ /* 0x000fe4000f8e02ff */
[----:B------:R-:W-:Y:S03]  /*4730*/  UISETP.GE.AND UP0, UPT, UR6, UR4, UPT ;  /* 0x000000040600728c */ /* 0x000fe6000bf06270 */
[----:B------:R-:W-:Y:S01]  /*4740*/  UMOV UR4, UR11 ;  /* 0x0000000b00047c82 */ /* 0x000fe20008000000 */
[----:B------:R-:W-:Y:S02]  /*4750*/  UISETP.GE.OR UP0, UPT, UR5, UR8, UP0 ;  /* 0x000000080500728c */ /* 0x000fe40008706670 */
[----:B------:R-:W-:Y:S02]  /*4760*/  USHF.R.U32.HI UR4, URZ, UR17, UR4 ;  /* 0x00000011ff047299 */ /* 0x000fe40008011604 */
[----:B------:R-:W-:Y:S02]  /*4770*/  UIMAD.WIDE.U32 UR8, UR5, UR16, URZ ;  /* 0x00000010050872a5 */ /* 0x000fe4000f8e00ff */
[----:B------:R-:W-:Y:S04]  /*4780*/  USEL UR10, UR6, UR4, !UP4 ;  /* 0x00000004060a7287 */ /* 0x000fe8000e000000 */
[----:B------:R-:W-:Y:S01]  /*4790*/  UIADD3 UR11, UPT, UPT, -UR10, URZ, URZ ;  /* 0x000000ff0a0b7290 */ /* 0x000fe2000fffe1ff */
[----:B------:R-:W-:Y:S02]  /*47a0*/  @!UP0 UMOV UR4, UR9 ;  /* 0x0000000900048c82 */ /* 0x000fe40008000000 */
[----:B------:R-:W-:Y:S02]  /*47b0*/  @!UP0 USHF.R.U32.HI UR4, URZ, UR17, UR4 ;  /* 0x00000011ff048299 */ /* 0x000fe40008011604 */
[----:B------:R-:W-:Y:S02]  /*47c0*/  UIMAD UR8, UR42, UR11, UR6 ;  /* 0x0000000b2a0872a4 */ /* 0x000fe4000f8e0206 */
[----:B------:R-:W-:Y:S04]  /*47d0*/  @!UP0 USEL UR4, UR5, UR4, !UP4 ;  /* 0x0000000405048287 */ /* 0x000fe8000e000000 */
[----:B------:R-:W-:Y:S02]  /*47e0*/  @!UP0 UIMAD UR8, UR7, UR8, UR4 ;  /* 0x00000008070882a4 */ /* 0x000fe4000f8e0204 */
[----:B------:R-:W-:Y:S02]  /*47f0*/  @!UP0 UIADD3 UR9, UPT, UPT, UR10, -UR4, URZ ;  /* 0x800000040a098290 */ /* 0x000fe4000fffe0ff */
[----:B------:R-:W-:Y:S02]  /*4800*/  UIADD3 UR4, UPT, UPT, -UR5, URZ, URZ ;  /* 0x000000ff05047290 */ /* 0x000fe4000fffe1ff */
[----:B------:R-:W-:Y:S02]  /*4810*/  UIADD3 UR7, UPT, UPT, -UR6, URZ, URZ ;  /* 0x000000ff06077290 */ /* 0x000fe4000fffe1ff */
[----:B------:R-:W-:Y:S02]  /*4820*/  @!UP0 UIMAD UR6, UR9, UR42, UR5 ;  /* 0x0000002a090682a4 */ /* 0x000fe4000f8e0205 */
[----:B------:R-:W-:Y:S02]  /*4830*/  UIMAD UR14, UR15, UR4, UR14 ;  /* 0x000000040f0e72a4 */ /* 0x000fe4000f8e020e */
[----:B------:R-:W-:Y:S01]  /*4840*/  UIMAD UR13, UR30, UR7, UR13 ;  /* 0x000000071e0d72a4 */ /* 0x000fe2000f8e020d */
[----:B------:R-:W-:Y:S02]  /*4850*/  @!UP0 UMOV UR5, UR8 ;  /* 0x0000000800058c82 */ /* 0x000fe40008000000 */
[----:B------:R-:W-:Y:S02]  /*4860*/  UIMAD UR14, UR5, UR15, UR14 ;  /* 0x0000000f050e72a4 */ /* 0x000fe4000f8e020e */
[----:B------:R-:W-:Y:S11]  /*4870*/  UIMAD UR13, UR6, UR30, UR13 ;  /* 0x0000001e060d72a4 */ /* 0x000ff6000f8e020d */
[----:B------:R-:W-:Y:S01]  /*4880*/  @!UPT UIADD3 URZ, UPT, UPT, URZ, URZ, URZ ;  /* 0x000000fffffff290 */ /* 0x000fe2000fffe0ff */
.L_x_77:
[----:B------:R-:W2:Y:S01]  /*4890*/  @!UP2 LDCU.128 UR20, c[0x0][0xb10] ;  /* 0x00016200ff14a7ac */ /* 0x000ea20008000c00 */
[C---:B------:R-:W-:Y:S02]  /*48a0*/  ISETP.NE.U32.AND P1, PT, R4.reuse, RZ, PT ;  /* 0x000000ff0400720c */ /* 0x040fe40003f25070 */
[----:B------:R-:W-:Y:S02]  /*48b0*/  ISETP.NE.U32.AND P0, PT, R4, RZ, PT ;  /* 0x000000ff0400720c */ /* 0x000fe40003f05070 */
[C---:B------:R-:W-:Y:S02]  /*48c0*/  ISETP.NE.AND.EX P1, PT, R5.reuse, RZ, PT, P1 ;  /* 0x000000ff0500720c */ /* 0x040fe40003f25310 */
[----:B------:R-:W-:Y:S01]  /*48d0*/  ISETP.NE.AND.EX P0, PT, R5, RZ, PT, P0 ;  /* 0x000000ff0500720c */ /* 0x000fe20003f05300 */
[----:B------:R-:W3:Y:S01]  /*48e0*/  @!UP2 LDCU UR5, c[0x0][0xb0c] ;  /* 0x00016180ff05a7ac */ /* 0x000ee20008000800 */
[----:B------:R-:W-:Y:S02]  /*48f0*/  USHF.L.U32 UR11, UR25, 0x6, URZ ;  /* 0x00000006190b7899 */ /* 0x000fe400080006ff */
[----:B------:R-:W-:Y:S02]  /*4900*/  USHF.L.U32 UR10, UR26, 0x6, URZ ;  /* 0x000000061a0a7899 */ /* 0x000fe400080006ff */
[----:B--2---:R-:W-:Y:S07]  /*4910*/  UIMAD.WIDE.U32 UR6, UR14, UR20, URZ ;  /* 0x000000140e0672a5 */ /* 0x004fee000f8e00ff */
[----:B------:R-:W-:Y:S01]  /*4920*/  @!UP2 UMOV UR4, UR7 ;  /* 0x000000070004ac82 */ /* 0x000fe20008000000 */
[----:B---3--:R-:W-:Y:S02]  /*4930*/  @!UP2 UISETP.NE.AND UP0, UPT, UR5, 0x1, UPT ;  /* 0x000000010500a88c */ /* 0x008fe4000bf05270 */
[----:B------:R-:W-:Y:S02]  /*4940*/  @!UP2 USHF.R.U32.HI UR4, URZ, UR21, UR4 ;  /* 0x00000015ff04a299 */ /* 0x000fe40008011604 */
[----:B------:R-:W-:Y:S02]  /*4950*/  UIMAD.WIDE.U32 UR6, UR13, UR23, URZ ;  /* 0x000000170d0672a5 */ /* 0x000fe4000f8e00ff */
[----:B------:R-:W-:Y:S02]  /*4960*/  @!UP2 USEL UR8, UR14, UR4, !UP0 ;  /* 0x000000040e08a287 */ /* 0x000fe4000c000000 */
[----:B------:R-:W-:Y:S03]  /*4970*/  @!UP2 UISETP.NE.AND UP0, UPT, UR22, 0x1, UPT ;  /* 0x000000011600a88c */ /* 0x000fe6000bf05270 */
[----:B------:R-:W-:Y:S02]  /*4980*/  @!UP2 UMOV UR6, UR7 ;  /* 0x000000070006ac82 */ /* 0x000fe40008000000 */
[----:B------:R-:W2:Y:S02]  /*4990*/  @!UP2 LDCU UR4, c[0x0][0xb20] ;  /* 0x00016400ff04a7ac */ /* 0x000ea40008000800 */
[----:B--2---:R-:W-:Y:S04]  /*49a0*/  @!UP2 USHF.R.U32.HI UR6, URZ, UR4, UR6 ;  /* 0x00000004ff06a299 */ /* 0x004fe80008011606 */
[----:B------:R-:W-:Y:S04]  /*49b0*/  @!UP2 USEL UR6, UR13, UR6, !UP0 ;  /* 0x000000060d06a287 */ /* 0x000fe8000c000000 */
[----:B------:R-:W-:Y:S02]  /*49c0*/  @!UP2 UIADD3 UR4, UPT, UPT, -UR8, UR6, URZ ;  /* 0x000000060804a290 */ /* 0x000fe4000fffe1ff */
[----:B------:R-:W-:Y:S02]  /*49d0*/  @!UP2 UIADD3 UR6, UPT, UPT, UR8, -UR6, URZ ;  /* 0x800000060806a290 */ /* 0x000fe4000fffe0ff */
[----:B------:R-:W-:Y:S02]  /*49e0*/  @!UP2 UIMAD UR14, UR4, UR5, UR14 ;  /* 0x00000005040ea2a4 */ /* 0x000fe4000f8e020e */
[----:B------:R-:W-:Y:S01]  /*49f0*/  @!UP2 UIMAD UR13, UR6, UR22, UR13 ;  /* 0x00000016060da2a4 */ /* 0x000fe2000f8e020d */
[----:B------:R-:W-:Y:S11]  /*4a00*/  BRA.U UP3, `(.L_x_78) ;  /* 0x0000000103107547 */ /* 0x000ff6000b800000 */
[----:B------:R-:W-:Y:S04]  /*4a10*/  MOV R6, UR37 ;  /* 0x0000002500067c02 */ /* 0x000fe80008000f00 */
[----:B------:R-:W-:Y:S04]  /*4a20*/  SHF.L.U32 R6, R6, 0x1f, RZ ;  /* 0x0000001f06067819 */ /* 0x000fe800000006ff */
[----:B------:R-:W2:Y:S02]  /*4a30*/  SYNCS.PHASECHK.TRANS64.TRYWAIT P2, [UR24+0x88], R6 ;  /* 0x00008806ff0075a7 */ /* 0x000ea40008041118 */
[----:B--2---:R-:W-:Y:S05]  /*4a40*/  @!P2 BRA `(.L_x_79) ;  /* 0x00000034007ca947 */ /* 0x004fea0003800000 */
.L_x_78:
[----:B------:R-:W-:Y:S05]  /*4a50*/  @!P1 BRA `(.L_x_80) ;  /* 0x0000000000309947 */ /* 0x000fea0003800000 */
[----:B----4-:R-:W-:Y:S01]  /*4a60*/  ISETP.NE.U32.AND P1, PT, R2, RZ, PT ;  /* 0x000000ff0200720c */ /* 0x010fe20003f25070 */
[----:B------:R-:W2:Y:S01]  /*4a70*/  LDCU.64 UR4, c[0x0][0x358] ;  /* 0x00006b00ff0477ac */ /* 0x000ea20008000a00 */
[----:B------:R-:W-:Y:S02]  /*4a80*/  IMAD.MOV.U32 R45, RZ, RZ, 0x1 ;  /* 0x00000001ff2d7424 */ /* 0x000fe400078e00ff */
[----:B------:R-:W-:Y:S11]  /*4a90*/  ISETP.NE.AND.EX P1, PT, R3, RZ, PT, P1 ;  /* 0x000000ff0300720c */ /* 0x000ff60003f25310 */
[----:B------:R-:W-:Y:S02]  /*4aa0*/  @!UPT UIADD3 URZ, UPT, UPT, URZ, URZ, URZ ;  /* 0x000000fffffff290 */ /* 0x000fe4000fffe0ff */
[----:B------:R-:W3:Y:S01]  /*4ab0*/  @P1 LDC.64 R8, c[0x0][0x888] ;  /* 0x00022200ff081b82 */ /* 0x000ee20000000a00 */
[----:B-1----:R-:W-:Y:S04]  /*4ac0*/  @P1 IMAD R0, R4, UR36, RZ ;  /* 0x0000002404001c24 */ /* 0x002fe8000f8e02ff */
[----:B---3--:R-:W-:Y:S04]  /*4ad0*/  @P1 IMAD.WIDE R8, R0, 0x4, R8 ;  /* 0x0000000400081825 */ /* 0x008fe800078e0208 */
[----:B------:R-:W-:Y:S01]  /*4ae0*/  HFMA2 R0, -RZ, RZ, 0, 5.9604644775390625e-08 ;  /* 0x00000001ff007431 */ /* 0x000fe200000001ff */
[----:B--2--5:R2:W5:Y:S04]  /*4af0*/  @P1 LDG.E R26, desc[UR4][R8.64] ;  /* 0x00000004081a1981 */ /* 0x024568000c1e1900 */
[----:B------:R-:W-:Y:S01]  /*4b00*/  @!P1 PRMT R45, R0, 0x7610, R45 ;  /* 0x00007610002d9816 */ /* 0x000fe2000000002d */
[----:B--2---:R-:W3:Y:S06]  /*4b10*/  @!P1 LDC R26, c[0x0][0x880] ;  /* 0x00022000ff1a9b82 */ /* 0x004eec0000000800 */
.L_x_80:
[----:B---3-5:R-:W-:Y:S01]  /*4b20*/  @!P0 FSETP.EQ.AND P1, PT, R26, RZ, PT ;  /* 0x000000ff1a00820b */ /* 0x028fe20003f22000 */
[----:B------:R-:W-:Y:S01]  /*4b30*/  @!UPT UIADD3 URZ, UPT, UPT, URZ, URZ, URZ ;  /* 0x000000fffffff290 */ /* 0x000fe2000fffe0ff */
[----:B------:R-:W-:Y:S11]  /*4b40*/  @!P0 BRA `(.L_x_81) ;  /* 0x0000000000188947 */ /* 0x000ff60003800000 */
[----:B------:R-:W-:Y:S02]  /*4b50*/  LOP3.LUT P0, RZ, R45, 0xff, RZ, 0xc0, !PT ;  /* 0x000000ff2dff7812 */ /* 0x000fe4000780c0ff */
[----:B----4-:R-:W-:Y:S04]  /*4b60*/  ISETP.NE.U32.AND P1, PT, R2, RZ, PT ;  /* 0x000000ff0200720c */ /* 0x010fe80003f25070 */
[----:B------:R-:W-:Y:S04]  /*4b70*/  ISETP.NE.AND.EX P1, PT, R3, RZ, PT, P1 ;  /* 0x000000ff0300720c */ /* 0x000fe80003f25310 */
[----:B------:R-:W-:Y:S03]  /*4b80*/  PLOP3.LUT P1, PT, P1, PT, PT, 0x8, 0x80 ;  /* 0x000000000080781c */ /* 0x000fe60000f2e170 */
[----:B------:R-:W-:Y:S11]  /*4b90*/  @P0 FSETP.EQ.AND P1, PT, R26, RZ, PT ;  /* 0x000000ff1a00020b */ /* 0x000ff60003f22000 */
[----:B------:R-:W-:Y:S02]  /*4ba0*/  @!UPT UIADD3 URZ, UPT, UPT, URZ, URZ, URZ ;  /* 0x000000fffffff290 */ /* 0x000fe4000fffe0ff */
.L_x_81:
[----:B------:R-:W-:Y:S01]  /*4bb0*/  ULEA UR4, UR12, UR24, 0x3 ;  /* 0x000000180c047291 */ /* 0x000fe2000f8e18ff */
[----:B------:R-:W-:Y:S02]  /*4bc0*/  SHF.L.U32 R9, R15, 0x1f, RZ ;  /* 0x0000001f0f097819 */ /* 0x000fe400000006ff */
[----:B------:R-:W-:Y:S04]  /*4bd0*/  ELECT P0, URZ, PT ;  /* 0x0000000000ff782f */ /* 0x000fe80003800000 */
[----:B------:R-:W-:Y:S02]  /*4be0*/  PLOP3.LUT P1, PT, P1, P0, PT, 0xf2, 0x2f ;  /* 0x00000000002f781c */ /* 0x000fe40000f21e72 */
[----:B------:R-:W2:Y:S11]  /*4bf0*/  SYNCS.PHASECHK.TRANS64.TRYWAIT P2, [UR4+0x68], R9 ;  /* 0x00006809ff0075a7 */ /* 0x000eb60008041104 */
[----:B------:R-:W-:Y:S05]  /*4c00*/  @!P1 IADD3 R8, P0, PT, R16, 0x580, RZ ;  /* 0x0000058010089810 */ /* 0x000fea0007f1e0ff */
[----:B-1----:R-:W-:Y:S01]  /*4c10*/  @!P1 IMAD.X R6, RZ, RZ, R17, P0 ;  /* 0x000000ffff069224 */ /* 0x002fe200000e0611 */
[----:B--2---:R-:W-:Y:S07]  /*4c20*/  @!P2 BRA `(.L_x_82) ;  /* 0x00000034001ca947 */ /* 0x004fee0003800000 */
.L_x_155:
[----:B------:R-:W-:Y:S01]  /*4c30*/  @!P1 R2UR UR7, R6 ;  /* 0x00000000060792ca */ /* 0x000fe200000e0000 */
[----:B------:R-:W-:Y:S01]  /*4c40*/  UIADD3 UR5, UPT, UPT, UR12, 0x1, URZ ;  /* 0x000000010c057890 */ /* 0x000fe2000fffe0ff */
[----:B------:R-:W-:Y:S01]  /*4c50*/  @!P1 R2UR UR6, R8 ;  /* 0x00000000080692ca */ /* 0x000fe200000e0000 */
[----:B------:R-:W-:Y:S01]  /*4c60*/  UIADD3 UR9, UPT, UPT, UR4, 0x50, URZ ;  /* 0x0000005004097890 */ /* 0x000fe2000fffe0ff */
[----:B------:R-:W-:Y:S01]  /*4c70*/  @!P1 IMAD.MOV.U32 R6, RZ, RZ, 0x1000 ;  /* 0x00001000ff069424 */ /* 0x000fe200078e00ff */
[----:B------:R-:W-:Y:S01]  /*4c80*/  UISETP.NE.AND UP0, UPT, UR5, 0x3, UPT ;  /* 0x000000030500788c */ /* 0x000fe2000bf05270 */
[----:B------:R-:W-:Y:S01]  /*4c90*/  VIADD R14, R14, 0x1 ;  /* 0x000000010e0e7836 */ /* 0x000fe20000000000 */
[----:B------:R-:W-:Y:S01]  /*4ca0*/  UMOV UR22, 0x0 ;  /* 0x0000000000167882 */ /* 0x000fe20000000000 */
[----:B------:R-:W-:Y:S01]  /*4cb0*/  UMOV UR23, 0x10000000 ;  /* 0x1000000000177882 */ /* 0x000fe20000000000 */
[----:B------:R-:W-:Y:S04]  /*4cc0*/  UPRMT UR20, UR54, 0x654, UR9 ;  /* 0x0000065436147896 */ /* 0x000fe80008000009 */
[----:B-1----:R-:W-:Y:S01]  /*4cd0*/  IMAD.U32 R9, RZ, RZ, UR7 ;  /* 0x00000007ff097e24 */ /* 0x002fe2000f8e00ff */
[----:B------:R-:W-:Y:S01]  /*4ce0*/  USEL UR7, URZ, 0x1, UP0 ;  /* 0x00000001ff077887 */ /* 0x000fe20008000000 */
[----:B------:R-:W-:Y:S01]  /*4cf0*/  IMAD.U32 R8, RZ, RZ, UR6 ;  /* 0x00000006ff087e24 */ /* 0x000fe2000f8e00ff */
[----:B------:R-:W-:Y:S02]  /*4d00*/  USEL UR6, UR5, URZ, UP0 ;  /* 0x000000ff05067287 */ /* 0x000fe40008000000 */
[----:B------:R-:W-:Y:S01]  /*4d10*/  VOTEU.ALL UP0, P1 ;  /* 0x0000000000ff7886 */ /* 0x000fe20000800000 */
[----:B------:R-:W-:Y:S02]  /*4d20*/  @!P1 R2UR UR19, R9 ;  /* 0x00000000091392ca */ /* 0x000fe400000e0000 */
[----:B------:R-:W-:Y:S02]  /*4d30*/  @!P1 R2UR UR18, R8 ;  /* 0x00000000081292ca */ /* 0x000fe400000e0000 */
[----:B------:R-:W-:Y:S01]  /*4d40*/  @!UP0 ULEA UR5, UR12, UR24, 0xc ;  /* 0x000000180c058291 */ /* 0x000fe2000f8e60ff */
[----:B------:R-:W-:Y:S02]  /*4d50*/  LOP3.LUT R15, R15, UR7, RZ, 0x3c, !PT ;  /* 0x000000070f0f7c12 */ /* 0x000fe4000f8e3cff */
[----:B------:R-:W-:Y:S01]  /*4d60*/  UMOV UR12, UR36 ;  /* 0x00000024000c7c82 */ /* 0x000fe20008000000 */
[----:B------:R-:W-:Y:S01]  /*4d70*/  @!UP0 UIADD3 UR8, UPT, UPT, UR5, 0x200, URZ ;  /* 0x0000020005088890 */ /* 0x000fe2000fffe0ff */
[----:B------:R-:W-:Y:S01]  /*4d80*/  SHF.L.U32 R0, R15, 0x1f, RZ ;  /* 0x0000001f0f007819 */ /* 0x000fe200000006ff */
[----:B------:R-:W-:Y:S01]  /*4d90*/  VOTEU.ALL UP0, P1 ;  /* 0x0000000000ff7886 */ /* 0x000fe20000800000 */
[----:B------:R-:W-:Y:S06]  /*4da0*/  ULEA UR5, UR6, UR24, 0x3 ;  /* 0x0000001806057291 */ /* 0x000fec000f8e18ff */
[----:B------:R1:W-:Y:S01]  /*4db0*/  @!UP0 UTMALDG.3D [UR8], [UR18], desc[UR22] ;  /* 0x00001608120085b4 */ /* 0x0003e20008011000 */
[----:B------:R1:W-:Y:S01]  /*4dc0*/  @!P1 SYNCS.ARRIVE.TRANS64.RED.A0TR RZ, [UR4+0x50], R6 ;  /* 0x00005006ffff99a7 */ /* 0x0003e20008300404 */
[----:B------:R-:W-:Y:S01]  /*4dd0*/  SYNCS.ARRIVE.TRANS64.RED.A1T0 RZ, [UR20], RZ ;  /* 0x000000ffffff79a7 */ /* 0x000fe20008100414 */
[----:B------:R-:W2:Y:S02]  /*4de0*/  SYNCS.PHASECHK.TRANS64.TRYWAIT P0, [UR5+0x68], R0 ;  /* 0x00006800ff0075a7 */ /* 0x000ea40008001105 */
[----:B-12---:R-:W-:Y:S05]  /*4df0*/  @!P0 BRA `(.L_x_83) ;  /* 0x0000003000c08947 */ /* 0x006fea0003800000 */
.L_x_157:
[----:B------:R-:W-:Y:S01]  /*4e00*/  UIADD3 UR9, UPT, UPT, UR5, 0x50, URZ ;  /* 0x0000005005097890 */ /* 0x000fe2000fffe0ff */
[----:B-1----:R-:W-:Y:S01]  /*4e10*/  @!P1 IADD3 R6, P0, PT, R16, 0x580, RZ ;  /* 0x0000058010069810 */ /* 0x002fe20007f1e0ff */
[----:B------:R-:W-:Y:S01]  /*4e20*/  UPLOP3.LUT UP3, UPT, UPT, UPT, UPT, 0x80, 0x8 ;  /* 0x000000000008789c */ /* 0x000fe20003f6f070 */
[----:B------:R-:W-:Y:S01]  /*4e30*/  R2UR UR23, R47 ;  /* 0x000000002f1772ca */ /* 0x000fe200000e0000 */
[----:B------:R-:W-:Y:S01]  /*4e40*/  UMOV UR20, 0x0 ;  /* 0x0000000000147882 */ /* 0x000fe20000000000 */
[----:B------:R-:W-:Y:S01]  /*4e50*/  @!P1 R2UR UR7, R6 ;  /* 0x00000000060792ca */ /* 0x000fe200000e0000 */
[----:B------:R-:W-:Y:S01]  /*4e60*/  @!P1 IMAD.X R0, RZ, RZ, R17, P0 ;  /* 0x000000ffff009224 */ /* 0x000fe200000e0611 */
[----:B------:R-:W-:Y:S01]  /*4e70*/  UMOV UR21, 0x10000000 ;  /* 0x1000000000157882 */ /* 0x000fe20000000000 */
[----:B------:R-:W-:Y:S01]  /*4e80*/  UMOV UR12, UR36 ;  /* 0x00000024000c7c82 */ /* 0x000fe20008000000 */
[----:B------:R-:W-:Y:S01]  /*4e90*/  VOTEU.ALL UP0, P1 ;  /* 0x0000000000ff7886 */ /* 0x000fe20000800000 */
[----:B------:R-:W-:Y:S01]  /*4ea0*/  R2UR UR22, R48 ;  /* 0x00000000301672ca */ /* 0x000fe200000e0000 */
[----:B------:R-:W-:Y:S01]  /*4eb0*/  UMOV UR36, UR27 ;  /* 0x0000001b00247c82 */ /* 0x000fe20008000000 */
[----:B------:R-:W-:Y:S02]  /*4ec0*/  @!P1 R2UR UR4, R0 ;  /* 0x00000000000492ca */ /* 0x000fe400000e0000 */
[----:B------:R-:W-:Y:S01]  /*4ed0*/  @!UP0 UIADD3 UR10, UPT, UPT, UR10, 0x20, URZ ;  /* 0x000000200a0a8890 */ /* 0x000fe2000fffe0ff */
[C---:B------:R-:W-:Y:S01]  /*4ee0*/  ISETP.NE.AND P0, PT, R14.reuse, 0x2, PT ;  /* 0x000000020e00780c */ /* 0x040fe20003f05270 */
[----:B------:R-:W-:Y:S02]  /*4ef0*/  UIADD3 UR26, UPT, UPT, UR13, UR23, URZ ;  /* 0x000000170d1a7290 */ /* 0x000fe4000fffe0ff */
[----:B------:R-:W-:Y:S01]  /*4f00*/  IMAD.U32 R8, RZ, RZ, UR7 ;  /* 0x00000007ff087e24 */ /* 0x000fe2000f8e00ff */
[----:B------:R-:W-:Y:S02]  /*4f10*/  SEL R0, RZ, 0x1, P0 ;  /* 0x00000001ff007807 */ /* 0x000fe40000000000 */
[----:B------:R-:W-:Y:S02]  /*4f20*/  SEL R14, R14, RZ, P0 ;  /* 0x000000ff0e0e7207 */ /* 0x000fe40000000000 */
[----:B------:R-:W-:Y:S01]  /*4f30*/  @!P1 R2UR UR18, R8 ;  /* 0x00000000081292ca */ /* 0x000fe200000e0000 */
[----:B------:R-:W-:Y:S01]  /*4f40*/  UIADD3 UR25, UPT, UPT, UR14, UR22, URZ ;  /* 0x000000160e197290 */ /* 0x000fe2000fffe0ff */
[----:B------:R-:W-:Y:S01]  /*4f50*/  IMAD.U32 R9, RZ, RZ, UR4 ;  /* 0x00000004ff097e24 */ /* 0x000fe2000f8e00ff */
[----:B------:R-:W-:Y:S01]  /*4f60*/  @!UP0 ULEA UR4, UR6, UR24, 0xc ;  /* 0x0000001806048291 */ /* 0x000fe2000f8e60ff */
[----:B------:R-:W-:Y:S03]  /*4f70*/  LOP3.LUT R13, R13, R0, RZ, 0x3c, !PT ;  /* 0x000000000d0d7212 */ /* 0x000fe600078e3cff */
[----:B------:R-:W-:Y:S01]  /*4f80*/  @!P1 R2UR UR19, R9 ;  /* 0x00000000091392ca */ /* 0x000fe200000e0000 */
[----:B------:R-:W-:Y:S01]  /*4f90*/  @!UP0 UIADD3 UR8, UPT, UPT, UR4, 0x200, URZ ;  /* 0x0000020004088890 */ /* 0x000fe2000fffe0ff */
[----:B------:R-:W-:Y:S01]  /*4fa0*/  VOTEU.ALL UP0, P1 ;  /* 0x0000000000ff7886 */ /* 0x000fe20000800000 */
[----:B------:R-:W-:Y:S10]  /*4fb0*/  UPRMT UR4, UR54, 0x654, UR9 ;  /* 0x0000065436047896 */ /* 0x000ff40008000009 */
[----:B------:R1:W-:Y:S01]  /*4fc0*/  @!UP0 UTMALDG.3D [UR8], [UR18], desc[UR20] ;  /* 0x00001408120085b4 */ /* 0x0003e20008011000 */
[----:B------:R3:W-:Y:S01]  /*4fd0*/  @!P1 SYNCS.ARRIVE.TRANS64.RED.A0TR RZ, [UR5+0x50], R7 ;  /* 0x00005007ffff99a7 */ /* 0x0007e20008300405 */
[----:B------:R-:W-:Y:S01]  /*4fe0*/  SYNCS.ARRIVE.TRANS64.RED.A1T0 RZ, [UR4], RZ ;  /* 0x000000ffffff79a7 */ /* 0x000fe20008100404 */
[----:B------:R-:W-:Y:S04]  /*4ff0*/  UIADD3 UR4, UPT, UPT, UR6, 0x1, URZ ;  /* 0x0000000106047890 */ /* 0x000fe8000fffe0ff */
[----:B------:R-:W-:Y:S04]  /*5000*/  UISETP.NE.AND UP0, UPT, UR4, 0x3, UPT ;  /* 0x000000030400788c */ /* 0x000fe8000bf05270 */
[----:B------:R-:W-:Y:S06]  /*5010*/  USEL UR5, URZ, 0x1, UP0 ;  /* 0x00000001ff057887 */ /* 0x000fec0008000000 */
[----:B------:R-:W-:Y:S01]  /*5020*/  LOP3.LUT R15, R15, UR5, RZ, 0x3c, !PT ;  /* 0x000000050f0f7c12 */ /* 0x000fe2000f8e3cff */
[----:B-1----:R-:W-:Y:S01]  /*5030*/  USEL UR12, UR4, URZ, UP0 ;  /* 0x000000ff040c7287 */ /* 0x002fe20008000000 */
[----:B------:R-:W-:Y:S11]  /*5040*/  BRA.U UP1, `(.L_x_84) ;  /* 0xfffffff101f07547 */ /* 0x000ff6000b83ffff */
[----:B------:R-:W-:Y:S01]  /*5050*/  UIADD3 UR24, UPT, UPT, UR24, 0x68, URZ ;  /* 0x0000006818187890 */ /* 0x000fe2000fffe0ff */
[----:B----4-:R-:W-:-:S03]  /*5060*/  SHF.L.U32 R2, R15, 0x1f, RZ ;  /* 0x0000001f0f027819 */ /* 0x010fc600000006ff */
[----:B------:R-:W-:-:S09]  /*5070*/  ULEA UR4, UR12, UR24, 0x3 ;  /* 0x000000180c047291 */ /* 0x000fd2000f8e18ff */
[----:B------:R-:W1:Y:S02]  /*5080*/  SYNCS.PHASECHK.TRANS64.TRYWAIT P0, [UR4], R2 ;  /* 0x00000002ff0075a7 */ /* 0x000e640008001104 */
[----:B-1----:R-:W-:Y:S05]  /*5090*/  @!P0 BRA `(.L_x_85) ;  /* 0x0000003000308947 */ /* 0x002fea0003800000 */
.L_x_159:
        /* <DEDUP_REMOVED lines=9> */
.L_x_161:
[----:B------:R-:W-:-:S04]  /*5130*/  UIADD3 UR4, UPT, UPT, UR4, 0x1, URZ ;  /* 0x0000000104047890 */ /* 0x000fc8000fffe0ff */
[----:B------:R-:W-:-:S04]  /*5140*/  UISETP.NE.AND UP0, UPT, UR4, 0x3, UPT ;  /* 0x000000030400788c */ /* 0x000fc8000bf05270 */
[----:B------:R-:W-:Y:S02]  /*5150*/  USEL UR5, URZ, 0x1, UP0 ;  /* 0x00000001ff057887 */ /* 0x000fe40008000000 */
[----:B------:R-:W-:-:S04]  /*5160*/  USEL UR4, UR4, URZ, UP0 ;  /* 0x000000ff04047287 */ /* 0x000fc80008000000 */
[----:B------:R-:W-:Y:S01]  /*5170*/  ULEA UR4, UR4, UR24, 0x3 ;  /* 0x0000001804047291 */ /* 0x000fe2000f8e18ff */
[----:B-1----:R-:W-:-:S04]  /*5180*/  LOP3.LUT R2, R15, UR5, RZ, 0x3c, !PT ;  /* 0x000000050f027c12 */ /* 0x002fc8000f8e3cff */
[----:B------:R-:W-:Y:S01]  /*5190*/  SHF.L.U32 R2, R2, 0x1f, RZ ;  /* 0x0000001f02027819 */ /* 0x000fe200000006ff */
[----:B------:R-:W-:-:S07]  /*51a0*/  IMAD.U32 R0, RZ, RZ, UR4 ;  /* 0x00000004ff007e24 */ /* 0x000fce000f8e00ff */
.L_x_87:
[----:B-1----:R1:W2:Y:S02]  /*51b0*/  SYNCS.PHASECHK.TRANS64.TRYWAIT P0, [R0+URZ], R2 ;  /* 0x00000002000075a7 */ /* 0x0022a400080011ff */
[----:B--2---:R-:W-:Y:S05]  /*51c0*/  @!P0 NANOSLEEP.SYNCS 0x989680 ;  /* 0x009896800000895d */ /* 0x004fea0003900000 */
[----:B------:R-:W2:Y:S02]  /*51d0*/  @!P0 SYNCS.PHASECHK.TRANS64 P0, [R0+URZ], R2 ;  /* 0x00000002000085a7 */ /* 0x000ea400080010ff */
[----:B--2---:R-:W-:Y:S05]  /*51e0*/  @P0 EXIT ;  /* 0x000000000000094d */ /* 0x004fea0003800000 */
[----:B------:R-:W-:Y:S05]  /*51f0*/  BRA `(.L_x_87) ;  /* 0xfffffffc00ec7947 */ /* 0x000fea000383ffff */
.L_x_75:
[----:B------:R-:W-:-:S06]  /*5200*/  UISETP.GE.AND UP0, UPT, UR22, 0x4, UPT ;  /* 0x000000041600788c */ /* 0x000fcc000bf06270 */
[----:B------:R-:W-:-:S13]  /*5210*/  PLOP3.LUT P0, PT, PT, PT, UP0, 0x80, 0x8 ;  /* 0x000000000008781c */ /* 0x000fda0003f0f008 */
[----:B------:R-:W-:Y:S05]  /*5220*/  @!P0 EXIT ;  /* 0x000000000000894d */ /* 0x000fea0003800000 */
[----:B------:R-:W-:Y:S01]  /*5230*/  BAR.SYNC.DEFER_BLOCKING 0x6, 0xa0 ;  /* 0x0182800000007b1d */ /* 0x000fe20000010000 */
[C---:B------:R-:W-:Y:S01]  /*5240*/  IMAD.SHL.U32 R3, R55.reuse, 0x20, RZ ;  /* 0x0000002037037824 */ /* 0x040fe200078e00ff */
[----:B------:R-:W-:Y:S01]  /*5250*/  SHF.R.U32.HI R4, RZ, 0x1, R55 ;  /* 0x00000001ff047819 */ /* 0x000fe20000011637 */
[C---:B------:R-:W-:Y:S01]  /*5260*/  IMAD.SHL.U32 R2, R55.reuse, 0x10, RZ ;  /* 0x0000001037027824 */ /* 0x040fe200078e00ff */
[C---:B------:R-:W-:Y:S01]  /*5270*/  LOP3.LUT P0, RZ, R55.reuse, 0x4, RZ, 0xc0, !PT ;  /* 0x0000000437ff7812 */ /* 0x040fe2000780c0ff */
[----:B------:R-:W-:Y:S01]  /*5280*/  IMAD.U32 R23, R55, 0x10000, RZ ;  /* 0x0001000037177824 */ /* 0x000fe200078e00ff */
[----:B------:R-:W-:Y:S01]  /*5290*/  UMOV UR44, 0x400 ;  /* 0x00000400002c7882 */ /* 0x000fe20000000000 */
[----:B------:R-:W1:Y:S01]  /*52a0*/  LDCU.64 UR4, c[0x0][0x890] ;  /* 0x00011200ff0477ac */ /* 0x000e620008000a00 */
[----:B------:R-:W2:Y:S01]  /*52b0*/  LDC.64 R42, c[0x0][0x8b0] ;  /* 0x00022c00ff2a7b82 */ /* 0x000ea20000000a00 */
[----:B------:R-:W-:Y:S01]  /*52c0*/  LOP3.LUT R5, R3, 0xc0, RZ, 0xc0, !PT ;  /* 0x000000c003057812 */ /* 0x000fe200078ec0ff */
[----:B------:R-:W-:Y:S01]  /*52d0*/  IMAD.SHL.U32 R44, R55, 0x4, RZ ;  /* 0x00000004372c7824 */ /* 0x000fe200078e00ff */
[----:B------:R-:W-:Y:S01]  /*52e0*/  ULEA UR44, UR54, UR44, 0x18 ;  /* 0x0000002c362c7291 */ /* 0x000fe2000f8ec0ff */
[----:B------:R-:W-:Y:S01]  /*52f0*/  LOP3.LUT R2, R2, 0x600, RZ, 0xc0, !PT ;  /* 0x0000060002027812 */ /* 0x000fe200078ec0ff */
[----:B------:R-:W-:Y:S01]  /*5300*/  IMAD.MOV.U32 R54, RZ, RZ, 0x10 ;  /* 0x00000010ff367424 */ /* 0x000fe200078e00ff */
[----:B------:R-:W-:Y:S01]  /*5310*/  LOP3.LUT R4, R5, 0x8, R4, 0xf8, !PT ;  /* 0x0000000805047812 */ /* 0x000fe200078ef804 */
[----:B------:R-:W-:Y:S01]  /*5320*/  IMAD.MOV.U32 R22, RZ, RZ, RZ ;  /* 0x000000ffff167224 */ /* 0x000fe200078e00ff */
[----:B------:R-:W3:Y:S01]  /*5330*/  LDC.64 R40, c[0x0][0x8a8] ;  /* 0x00022a00ff287b82 */ /* 0x000ee20000000a00 */
[----:B------:R-:W-:-:S02]  /*5340*/  LOP3.LUT R2, R2, 0x20, R3, 0xf8, !PT ;  /* 0x0000002002027812 */ /* 0x000fc400078ef803 */
[----:B------:R-:W-:Y:S02]  /*5350*/  CS2R R52, SRZ ;  /* 0x0000000000347805 */ /* 0x000fe4000001ff00 */
[----:B------:R-:W-:Y:S01]  /*5360*/  LOP3.LUT R23, R23, 0x600000, RZ, 0xc0, !PT ;  /* 0x0060000017177812 */ /* 0x000fe200078ec0ff */
[----:B------:R-:W-:Y:S01]  /*5370*/  IMAD.MOV.U32 R51, RZ, RZ, RZ ;  /* 0x000000ffff337224 */ /* 0x000fe200078e00ff */
[----:B------:R-:W-:Y:S01]  /*5380*/  LOP3.LUT R44, R4, 0x18, R44, 0x78, !PT ;  /* 0x00000018042c7812 */ /* 0x000fe200078e782c */
[----:B------:R-:W4:Y:S01]  /*5390*/  LDCU UR63, c[0x0][0x370] ;  /* 0x00006e00ff3f77ac */ /* 0x000f220008000800 */
[----:B------:R-:W-:Y:S01]  /*53a0*/  LOP3.LUT R2, R2, 0x100, R3, 0xf8, !PT ;  /* 0x0000010002027812 */ /* 0x000fe200078ef803 */
[----:B------:R-:W4:Y:S01]  /*53b0*/  LDS R0, [UR44+0x140] ;  /* 0x0001402cff007984 */ /* 0x000f220008000800 */
[----:B-1----:R-:W-:Y:S01]  /*53c0*/  IMAD.U32 R57, RZ, RZ, UR4 ;  /* 0x00000004ff397e24 */ /* 0x002fe2000f8e00ff */
[----:B------:R-:W-:Y:S01]  /*53d0*/  UIADD3 UR4, UPT, UPT, UR44, 0x200, URZ ;  /* 0x000002002c047890 */ /* 0x000fe2000fffe0ff */
[----:B------:R-:W-:Y:S01]  /*53e0*/  LOP3.LUT R44, R2, R44, RZ, 0xfc, !PT ;  /* 0x0000002c022c7212 */ /* 0x000fe200078efcff */
[----:B------:R-:W-:Y:S01]  /*53f0*/  IMAD.U32 R56, RZ, RZ, UR5 ;  /* 0x00000005ff387e24 */ /* 0x000fe2000f8e00ff */
[----:B------:R-:W-:Y:S01]  /*5400*/  LOP3.LUT R55, R55, 0x60, RZ, 0xc0, !PT ;  /* 0x0000006037377812 */ /* 0x000fe200078ec0ff */
[----:B------:R-:W1:Y:S01]  /*5410*/  LDCU UR43, c[0x0][0xb0c] ;  /* 0x00016180ff2b77ac */ /* 0x000e620008000800 */
[----:B------:R-:W-:Y:S01]  /*5420*/  SEL R54, R54, 0xfffffff0, !P0 ;  /* 0xfffffff036367807 */ /* 0x000fe20004000000 */
[----:B------:R-:W-:Y:S01]  /*5430*/  IMAD.U32 R59, RZ, RZ, UR4 ;  /* 0x00000004ff3b7e24 */ /* 0x000fe2000f8e00ff */
[----:B------:R-:W1:Y:S01]  /*5440*/  LDCU UR39, c[0x0][0xb30] ;  /* 0x00016600ff2777ac */ /* 0x000e620008000800 */
[----:B------:R-:W1:Y:S01]  /*5450*/  LDCU.64 UR60, c[0x0][0x888] ;  /* 0x00011100ff3c77ac */ /* 0x000e620008000a00 */
[----:B------:R-:W1:Y:S01]  /*5460*/  LDCU.64 UR40, c[0x0][0xb28] ;  /* 0x00016500ff2877ac */ /* 0x000e620008000a00 */
[----:B------:R-:W1:Y:S01]  /*5470*/  LDCU.128 UR56, c[0x0][0xb10] ;  /* 0x00016200ff3877ac */ /* 0x000e620008000c00 */
[----:B------:R-:W1:Y:S01]  /*5480*/  LDCU UR62, c[0x0][0x374] ;  /* 0x00006e80ff3e77ac */ /* 0x000e620008000800 */
[----:B------:R-:W-:Y:S01]  /*5490*/  UMOV UR55, 0x1 ;  /* 0x0000000100377882 */ /* 0x000fe20000000000 */
[----:B------:R-:W-:Y:S01]  /*54a0*/  UMOV UR46, URZ ;  /* 0x000000ff002e7c82 */ /* 0x000fe20008000000 */
[----:B------:R-:W-:Y:S01]  /*54b0*/  UMOV UR53, URZ ;  /* 0x000000ff00357c82 */ /* 0x000fe20008000000 */
[----:B------:R-:W-:Y:S01]  /*54c0*/  UMOV UR52, URZ ;  /* 0x000000ff00347c82 */ /* 0x000fe20008000000 */
[----:B-1234-:R-:W-:-:S07]  /*54d0*/  IMAD.IADD R23, R0, 0x1, R23 ;  /* 0x0000000100177824 */ /* 0x01efce00078e0217 */
.L_x_118:
[C---:B------:R-:W-:Y:S02]  /*54e0*/  LEA R0, R51.reuse, UR44, 0x3 ;  /* 0x0000002c33007c11 */ /* 0x040fe4000f8e18ff */
[----:B------:R-:W-:Y:S02]  /*54f0*/  SHF.L.U32 R2, R52, 0x1f, RZ ;  /* 0x0000001f34027819 */ /* 0x000fe400000006ff */
[----:B-1----:R-:W-:Y:S02]  /*5500*/  LEA R4, R51, UR44, 0x4 ;  /* 0x0000002c33047c11 */ /* 0x002fe4000f8e20ff */
[----:B------:R-:W1:Y:S02]  /*5510*/  SYNCS.PHASECHK.TRANS64.TRYWAIT P0, [R0+URZ+0x90], R2 ;  /* 0x00009002000075a7 */ /* 0x000e6400080011ff */
[----:B-1----:R-:W-:Y:S05]  /*5520*/  @!P0 BRA `(.L_x_88) ;  /* 0x0000002c003c8947 */ /* 0x002fea0003800000 */
.L_x_162:
[----:B------:R-:W-:Y:S01]  /*5530*/  R2UR UR7, R58 ;  /* 0x000000003a0772ca */ /* 0x000fe200000e0000 */
[----:B------:R-:W2:Y:S01]  /*5540*/  LDS.128 R4, [R4+0x120] ;  /* 0x0001200004047984 */ /* 0x000ea20000000c00 */
[----:B-1----:R-:W-:Y:S01]  /*5550*/  VIADD R0, R0, 0xa0 ;  /* 0x000000a000007836 */ /* 0x002fe20000000000 */
[----:B------:R-:W-:Y:S04]  /*5560*/  UISETP.GE.AND UP0, UPT, UR42, 0x1, UPT ;  /* 0x000000012a00788c */ /* 0x000fe8000bf06270 */
[----:B------:R-:W-:Y:S01]  /*5570*/  PRMT R0, RZ, 0x654, R0 ;  /* 0x00000654ff007816 */ /* 0x000fe20000000000 */
[----:B------:R-:W-:Y:S01]  /*5580*/  @!PT LDS RZ, [RZ] ;  /* 0x00000000fffff984 */ /* 0x000fe20000000800 */
[----:B------:R-:W-:Y:S01]  /*5590*/  @!PT LDS RZ, [RZ] ;  /* 0x00000000fffff984 */ /* 0x000fe20000000800 */
[----:B------:R-:W-:Y:S01]  /*55a0*/  @!PT LDS RZ, [RZ] ;  /* 0x00000000fffff984 */ /* 0x000fe20000000800 */
[----:B------:R-:W-:Y:S01]  /*55b0*/  @!PT LDS RZ, [RZ] ;  /* 0x00000000fffff984 */ /* 0x000fe20000000800 */
[----:B------:R1:W-:Y:S06]  /*55c0*/  MEMBAR.ALL.CTA ;  /* 0x0000000000007992 */ /* 0x0003ec0000008000 */
[----:B-1----:R-:W1:Y:S02]  /*55d0*/  FENCE.VIEW.ASYNC.S ;  /* 0x00000000000073c6 */ /* 0x002e640000000000 */
[----:B-1----:R1:W-:Y:S01]  /*55e0*/  SYNCS.ARRIVE.TRANS64.RED.A1T0 RZ, [R0+URZ], RZ ;  /* 0x000000ff00ff79a7 */ /* 0x0023e200081004ff */
[----:B--2---:R-:W-:Y:S11]  /*55f0*/  LOP3.LUT P0, RZ, R6, 0x1, RZ, 0xc0, !PT ;  /* 0x0000000106ff7812 */ /* 0x004ff6000780c0ff */
[----:B------:R-:W-:Y:S02]  /*5600*/  @!UPT UIADD3 URZ, UPT, UPT, URZ, URZ, URZ ;  /* 0x000000fffffff290 */ /* 0x000fe4000fffe0ff */
[----:B------:R-:W-:Y:S01]  /*5610*/  VOTEU.ANY UP1, P0 ;  /* 0x0000000000ff7886 */ /* 0x000fe20000020100 */
[----:B------:R-:W-:Y:S01]  /*5620*/  PLOP3.LUT P0, PT, PT, PT, UP1, 0x80, 0x8 ;  /* 0x000000000008781c */ /* 0x000fe20003f0f018 */
[----:B------:R-:W-:Y:S06]  /*5630*/  UP2UR UR4, UPR, URZ, 0x2 ;  /* 0x00000002ff047883 */ /* 0x000fec0008000000 */
[----:B------:R-:W-:Y:S06]  /*5640*/  IMAD.U32 R60, RZ, RZ, UR4 ;  /* 0x00000004ff3c7e24 */ /* 0x000fec000f8e00ff */
[----:B------:R-:W-:Y:S02]  /*5650*/  @P0 SHF.R.U32.HI R2, RZ, 0x10, R5 ;  /* 0x00000010ff020819 */ /* 0x000fe40000011605 */
[----:B------:R-:W-:Y:S02]  /*5660*/  @P0 MOV R3, R4 ;  /* 0x0000000400030202 */ /* 0x000fe40000000f00 */
[----:B------:R-:W-:Y:S02]  /*5670*/  @P0 R2UR UR4, R2 ;  /* 0x00000000020402ca */ /* 0x000fe400000e0000 */
[----:B------:R-:W-:Y:S02]  /*5680*/  @P0 LOP3.LUT R4, R5, 0xffff, RZ, 0xc0, !PT ;  /* 0x0000ffff05040812 */ /* 0x000fe400078ec0ff */
[----:B------:R-:W-:Y:S02]  /*5690*/  @P0 R2UR UR6, R3 ;  /* 0x00000000030602ca */ /* 0x000fe400000e0000 */
[----:B------:R-:W-:Y:S07]  /*56a0*/  @P0 R2UR UR5, R4 ;  /* 0x00000000040502ca */ /* 0x000fee00000e0000 */
[----:B------:R-:W-:Y:S02]  /*56b0*/  @UP1 UMOV UR7, UR4 ;  /* 0x0000000400071c82 */ /* 0x000fe40008000000 */
[----:B------:R-:W-:Y:S02]  /*56c0*/  IMAD.U32 R58, RZ, RZ, UR7 ;  /* 0x00000007ff3a7e24 */ /* 0x000fe4000f8e00ff */
[----:B------:R-:W-:Y:S02]  /*56d0*/  @UP1 UMOV UR38, UR6 ;  /* 0x0000000600261c82 */ /* 0x000fe40008000000 */
[----:B------:R-:W-:Y:S01]  /*56e0*/  @UP1 UMOV UR37, UR5 ;  /* 0x0000000500251c82 */ /* 0x000fe20008000000 */
[----:B-1----:R-:W-:Y:S05]  /*56f0*/  BRA.U !UP0, `(.L_x_89) ;  /* 0x0000000108cc7547 */ /* 0x002fea000b800000 */
[----:B------:R-:W1:Y:S01]  /*5700*/  LDCU UR12, c[0x0][0xb20] ;  /* 0x00016400ff0c77ac */ /* 0x000e620008000800 */
[----:B------:R-:W-:Y:S02]  /*5710*/  UIMAD.WIDE.U32 UR4, UR62, UR59, URZ ;  /* 0x0000003b3e0472a5 */ /* 0x000fe4000f8e00ff */
[----:B------:R-:W-:Y:S02]  /*5720*/  UIMAD.WIDE.U32 UR6, UR63, UR56, URZ ;  /* 0x000000383f0672a5 */ /* 0x000fe4000f8e00ff */
[----:B------:R-:W-:Y:S02]  /*5730*/  UISETP.NE.AND UP0, UPT, UR58, 0x1, UPT ;  /* 0x000000013a00788c */ /* 0x000fe4000bf05270 */
[----:B------:R-:W-:Y:S02]  /*5740*/  UIMAD.WIDE.U32 UR8, UR37, UR59, URZ ;  /* 0x0000003b250872a5 */ /* 0x000fe4000f8e00ff */
[----:B------:R-:W-:Y:S02]  /*5750*/  UIMAD.WIDE.U32 UR10, UR38, UR56, URZ ;  /* 0x00000038260a72a5 */ /* 0x000fe4000f8e00ff */
[----:B------:R-:W-:Y:S02]  /*5760*/  UISETP.NE.AND UP1, UPT, UR43, 0x1, UPT ;  /* 0x000000012b00788c */ /* 0x000fe4000bf25270 */
[----:B------:R-:W-:Y:S01]  /*5770*/  UISETP.NE.AND UP2, UPT, UR42, 0x1, UPT ;  /* 0x000000012a00788c */ /* 0x000fe2000bf45270 */
[----:B------:R-:W-:Y:S02]  /*5780*/  UMOV UR4, UR5 ;  /* 0x0000000500047c82 */ /* 0x000fe40008000000 */
[----:B-1----:R-:W-:Y:S03]  /*5790*/  USHF.R.U32.HI UR5, URZ, UR12, UR4 ;  /* 0x0000000cff057299 */ /* 0x002fe60008011604 */
[----:B------:R-:W-:Y:S02]  /*57a0*/  UMOV UR4, UR7 ;  /* 0x0000000700047c82 */ /* 0x000fe40008000000 */
[----:B------:R-:W-:Y:S02]  /*57b0*/  USHF.R.U32.HI UR7, URZ, UR57, UR4 ;  /* 0x00000039ff077299 */ /* 0x000fe40008011604 */
[----:B------:R-:W-:Y:S02]  /*57c0*/  USEL UR4, UR62, UR5, !UP0 ;  /* 0x000000053e047287 */ /* 0x000fe4000c000000 */
[----:B------:R-:W-:Y:S01]  /*57d0*/  USEL UR7, UR63, UR7, !UP1 ;  /* 0x000000073f077287 */ /* 0x000fe2000c800000 */
[----:B------:R-:W-:Y:S01]  /*57e0*/  UMOV UR5, UR9 ;  /* 0x0000000900057c82 */ /* 0x000fe20008000000 */
[----:B------:R-:W-:Y:S02]  /*57f0*/  UIMAD.WIDE.U32 UR8, UR4, UR40, URZ ;  /* 0x00000028040872a5 */ /* 0x000fe4000f8e00ff */
[----:B------:R-:W-:Y:S03]  /*5800*/  USHF.R.U32.HI UR6, URZ, UR12, UR5 ;  /* 0x0000000cff067299 */ /* 0x000fe60008011605 */
[----:B------:R-:W-:Y:S01]  /*5810*/  UMOV UR5, UR11 ;  /* 0x0000000b00057c82 */ /* 0x000fe20008000000 */
[----:B------:R-:W-:Y:S02]  /*5820*/  UIMAD.WIDE.U32 UR10, UR7, UR40, URZ ;  /* 0x00000028070a72a5 */ /* 0x000fe4000f8e00ff */
[----:B------:R-:W-:Y:S02]  /*5830*/  USHF.R.U32.HI UR12, URZ, UR57, UR5 ;  /* 0x00000039ff0c7299 */ /* 0x000fe40008011605 */
[----:B------:R-:W-:Y:S01]  /*5840*/  USEL UR6, UR37, UR6, !UP0 ;  /* 0x0000000625067287 */ /* 0x000fe2000c000000 */
[----:B------:R-:W-:Y:S02]  /*5850*/  UMOV UR5, UR9 ;  /* 0x0000000900057c82 */ /* 0x000fe40008000000 */
[----:B------:R-:W-:Y:S01]  /*5860*/  UMOV UR10, UR11 ;  /* 0x0000000b000a7c82 */ /* 0x000fe20008000000 */
[----:B------:R-:W-:Y:S02]  /*5870*/  @UP2 USHF.R.U32.HI UR4, URZ, UR41, UR5 ;  /* 0x00000029ff042299 */ /* 0x000fe40008011605 */
[----:B------:R-:W-:Y:S02]  /*5880*/  @UP2 USHF.R.U32.HI UR7, URZ, UR41, UR10 ;  /* 0x00000029ff072299 */ /* 0x000fe4000801160a */
[----:B------:R-:W-:Y:S02]  /*5890*/  UIMAD UR4, UR42, UR4, URZ ;  /* 0x000000042a0472a4 */ /* 0x000fe4000f8e02ff */
[----:B------:R-:W-:Y:S02]  /*58a0*/  UIMAD.WIDE.U32 UR10, UR6, UR40, URZ ;  /* 0x00000028060a72a5 */ /* 0x000fe4000f8e00ff */
[----:B------:R-:W-:Y:S02]  /*58b0*/  USEL UR5, UR38, UR12, !UP1 ;  /* 0x0000000c26057287 */ /* 0x000fe4000c800000 */
[----:B------:R-:W-:Y:S02]  /*58c0*/  UIMAD UR8, UR42, UR7, URZ ;  /* 0x000000072a0872a4 */ /* 0x000fe4000f8e02ff */
[----:B------:R-:W-:Y:S03]  /*58d0*/  UISETP.GE.AND UP0, UPT, UR6, UR4, UPT ;  /* 0x000000040600728c */ /* 0x000fe6000bf06270 */
[----:B------:R-:W-:Y:S01]  /*58e0*/  UMOV UR4, UR11 ;  /* 0x0000000b00047c82 */ /* 0x000fe20008000000 */
[----:B------:R-:W-:Y:S02]  /*58f0*/  UISETP.GE.OR UP0, UPT, UR5, UR8, UP0 ;  /* 0x000000080500728c */ /* 0x000fe40008706670 */
[----:B------:R-:W-:Y:S02]  /*5900*/  USHF.R.U32.HI UR4, URZ, UR41, UR4 ;  /* 0x00000029ff047299 */ /* 0x000fe40008011604 */
[----:B------:R-:W-:Y:S02]  /*5910*/  UIMAD.WIDE.U32 UR8, UR5, UR40, URZ ;  /* 0x00000028050872a5 */ /* 0x000fe4000f8e00ff */
[----:B------:R-:W-:Y:S02]  /*5920*/  USEL UR11, UR6, UR4, !UP2 ;  /* 0x00000004060b7287 */ /* 0x000fe4000d000000 */
[----:B------:R-:W-:Y:S02]  /*5930*/  UIADD3 UR8, UPT, UPT, -UR5, URZ, URZ ;  /* 0x000000ff05087290 */ /* 0x000fe4000fffe1ff */
[----:B------:R-:W-:Y:S01]  /*5940*/  UIADD3 UR10, UPT, UPT, -UR11, URZ, URZ ;  /* 0x000000ff0b0a7290 */ /* 0x000fe2000fffe1ff */
[----:B------:R-:W-:Y:S01]  /*5950*/  @!UP0 UMOV UR4, UR9 ;  /* 0x0000000900048c82 */ /* 0x000fe20008000000 */
[----:B------:R-:W-:Y:S02]  /*5960*/  UIADD3 UR9, UPT, UPT, -UR6, URZ, URZ ;  /* 0x000000ff06097290 */ /* 0x000fe4000fffe1ff */
[----:B------:R-:W-:Y:S02]  /*5970*/  @!UP0 USHF.R.U32.HI UR4, URZ, UR41, UR4 ;  /* 0x00000029ff048299 */ /* 0x000fe40008011604 */
[----:B------:R-:W-:Y:S02]  /*5980*/  UIMAD UR10, UR42, UR10, UR6 ;  /* 0x0000000a2a0a72a4 */ /* 0x000fe4000f8e0206 */
[----:B------:R-:W-:Y:S04]  /*5990*/  @!UP0 USEL UR4, UR5, UR4, !UP2 ;  /* 0x0000000405048287 */ /* 0x000fe8000d000000 */
[----:B------:R-:W-:Y:S02]  /*59a0*/  @!UP0 UIMAD UR10, UR7, UR10, UR4 ;  /* 0x0000000a070a82a4 */ /* 0x000fe4000f8e0204 */
[----:B------:R-:W-:Y:S02]  /*59b0*/  @!UP0 UIADD3 UR11, UPT, UPT, UR11, -UR4, URZ ;  /* 0x800000040b0b8290 */ /* 0x000fe4000fffe0ff */
[----:B------:R-:W-:Y:S02]  /*59c0*/  UIMAD UR7, UR43, UR8, UR38 ;  /* 0x000000082b0772a4 */ /* 0x000fe4000f8e0226 */
[----:B------:R-:W-:Y:S02]  /*59d0*/  @!UP0 UIMAD UR6, UR11, UR42, UR5 ;  /* 0x0000002a0b0682a4 */ /* 0x000fe4000f8e0205 */
[----:B------:R-:W-:Y:S01]  /*59e0*/  UIMAD UR4, UR58, UR9, UR37 ;  /* 0x000000093a0472a4 */ /* 0x000fe2000f8e0225 */
[----:B------:R-:W-:Y:S02]  /*59f0*/  @!UP0 UMOV UR5, UR10 ;  /* 0x0000000a00058c82 */ /* 0x000fe40008000000 */
[----:B------:R-:W-:Y:S02]  /*5a00*/  UIMAD UR38, UR5, UR43, UR7 ;  /* 0x0000002b052672a4 */ /* 0x000fe4000f8e0207 */
[----:B------:R-:W-:Y:S11]  /*5a10*/  UIMAD UR37, UR6, UR58, UR4 ;  /* 0x0000003a062572a4 */ /* 0x000ff6000f8e0204 */
[----:B------:R-:W-:Y:S01]  /*5a20*/  @!UPT UIADD3 URZ, UPT, UPT, URZ, URZ, URZ ;  /* 0x000000fffffff290 */ /* 0x000fe2000fffe0ff */
.L_x_89:
[----:B------:R-:W-:Y:S01]  /*5a30*/  UISETP.NE.AND UP0, UPT, UR39, 0x1, UPT ;  /* 0x000000012700788c */ /* 0x000fe2000bf05270 */
[----:B------:R-:W-:Y:S01]  /*5a40*/  R2UR UR11, R59 ;  /* 0x000000003b0b72ca */ /* 0x000fe200000e0000 */
[----:B------:R-:W-:Y:S01]  /*5a50*/  USHF.L.U32 UR50, UR25, 0x6, URZ ;  /* 0x0000000619327899 */ /* 0x000fe200080006ff */
[----:B------:R-:W-:Y:S01]  /*5a60*/  IADD3 R51, PT, PT, R51, 0x1, RZ ;  /* 0x0000000133337810 */ /* 0x000fe20007ffe0ff */
[----:B------:R-:W-:Y:S07]  /*5a70*/  USHF.L.U32 UR49, UR26, 0x6, URZ ;  /* 0x000000061a317899 */ /* 0x000fee00080006ff */
[----:B------:R-:W1:Y:S01]  /*5a80*/  @!UP0 LDCU.128 UR12, c[0x0][0xb10] ;  /* 0x00016200ff0c87ac */ /* 0x000e620008000c00 */
[----:B------:R-:W2:Y:S01]  /*5a90*/  @!UP0 LDCU UR5, c[0x0][0xb0c] ;  /* 0x00016180ff0587ac */ /* 0x000ea20008000800 */
[----:B------:R-:W3:Y:S01]  /*5aa0*/  @!UP0 LDCU UR10, c[0x0][0xb20] ;  /* 0x00016400ff0a87ac */ /* 0x000ee20008000800 */
[----:B-1----:R-:W-:Y:S02]  /*5ab0*/  UIMAD.WIDE.U32 UR8, UR38, UR12, URZ ;  /* 0x0000000c260872a5 */ /* 0x002fe4000f8e00ff */
[----:B------:R-:W-:Y:S02]  /*5ac0*/  UIMAD.WIDE.U32 UR6, UR37, UR15, URZ ;  /* 0x0000000f250672a5 */ /* 0x000fe4000f8e00ff */
[----:B------:R-:W-:Y:S03]  /*5ad0*/  @!UP0 UISETP.NE.AND UP1, UPT, UR14, 0x1, UPT ;  /* 0x000000010e00888c */ /* 0x000fe6000bf25270 */
[----:B------:R-:W-:Y:S01]  /*5ae0*/  @!UP0 UMOV UR4, UR9 ;  /* 0x0000000900048c82 */ /* 0x000fe20008000000 */
[----:B--2---:R-:W-:Y:S02]  /*5af0*/  @!UP0 UISETP.NE.AND UP2, UPT, UR5, 0x1, UPT ;  /* 0x000000010500888c */ /* 0x004fe4000bf45270 */
[----:B------:R-:W-:Y:S01]  /*5b00*/  @!UP0 USHF.R.U32.HI UR4, URZ, UR13, UR4 ;  /* 0x0000000dff048299 */ /* 0x000fe20008011604 */
[----:B------:R-:W-:Y:S02]  /*5b10*/  @!UP0 UMOV UR6, UR7 ;  /* 0x0000000700068c82 */ /* 0x000fe40008000000 */
[----:B---3--:R-:W-:Y:S02]  /*5b20*/  @!UP0 USHF.R.U32.HI UR6, URZ, UR10, UR6 ;  /* 0x0000000aff068299 */ /* 0x008fe40008011606 */
[----:B------:R-:W-:Y:S02]  /*5b30*/  @!UP0 USEL UR7, UR38, UR4, !UP2 ;  /* 0x0000000426078287 */ /* 0x000fe4000d000000 */
[----:B------:R-:W-:Y:S04]  /*5b40*/  @!UP0 USEL UR6, UR37, UR6, !UP1 ;  /* 0x0000000625068287 */ /* 0x000fe8000c800000 */
[----:B------:R-:W-:Y:S02]  /*5b50*/  @!UP0 UIADD3 UR4, UPT, UPT, -UR7, UR6, URZ ;  /* 0x0000000607048290 */ /* 0x000fe4000fffe1ff */
[----:B------:R-:W-:Y:S02]  /*5b60*/  @!UP0 UIADD3 UR6, UPT, UPT, UR7, -UR6, URZ ;  /* 0x8000000607068290 */ /* 0x000fe4000fffe0ff */
[----:B------:R-:W-:Y:S02]  /*5b70*/  @!UP0 UIMAD UR38, UR4, UR5, UR38 ;  /* 0x00000005042682a4 */ /* 0x000fe4000f8e0226 */
[----:B------:R-:W-:Y:S02]  /*5b80*/  @!UP0 UIMAD UR37, UR6, UR14, UR37 ;  /* 0x0000000e062582a4 */ /* 0x000fe4000f8e0225 */
[----:B------:R-:W-:Y:S09]  /*5b90*/  ULOP3.LUT UP0, URZ, UR11, 0x1b0, URZ, 0xc0, !UPT ;  /* 0x000001b00bff7892 */ /* 0x000ff2000f80c0ff */
[----:B------:R-:W-:Y:S05]  /*5ba0*/  BRA.U !UP0, `(.L_x_90) ;  /* 0x00000001087c7547 */ /* 0x000fea000b800000 */
[----:B------:R-:W1:Y:S01]  /*5bb0*/  LDCU.64 UR8, c[0x4][0x80] ;  /* 0x01001000ff0877ac */ /* 0x000e620008000a00 */
[----:B------:R-:W-:Y:S01]  /*5bc0*/  MOV R2, 0x0 ;  /* 0x0000000000027802 */ /* 0x000fe20000000f00 */
[----:B------:R-:W-:Y:S02]  /*5bd0*/  HFMA2 R12, -RZ, RZ, 0, 5.9604644775390625e-08 ;  /* 0x00000001ff0c7431 */ /* 0x000fe400000001ff */
[----:B------:R-:W-:Y:S01]  /*5be0*/  IMAD.MOV.U32 R8, RZ, RZ, 0x70 ;  /* 0x00000070ff087424 */ /* 0x000fe200078e00ff */
[----:B------:R2:W3:Y:S01]  /*5bf0*/  LDC.64 R14, c[0x4][R2] ;  /* 0x01000000020e7b82 */ /* 0x0004e20000000a00 */
[----:B------:R-:W4:Y:S01]  /*5c00*/  LDCU.64 UR6, c[0x4][0x88] ;  /* 0x01001100ff0677ac */ /* 0x000f220008000a00 */
[----:B------:R-:W-:Y:S01]  /*5c10*/  IMAD.MOV.U32 R13, RZ, RZ, RZ ;  /* 0x000000ffff0d7224 */ /* 0x000fe200078e00ff */
[----:B------:R-:W2:Y:S01]  /*5c20*/  LDCU.64 UR4, c[0x4][0x8] ;  /* 0x01000100ff0477ac */ /* 0x000ea20008000a00 */
[----:B-1----:R-:W-:Y:S01]  /*5c30*/  MOV R5, UR9 ;  /* 0x0000000900057c02 */ /* 0x002fe20008000f00 */
[----:B------:R-:W-:Y:S01]  /*5c40*/  IMAD.U32 R4, RZ, RZ, UR8 ;  /* 0x00000008ff047e24 */ /* 0x000fe2000f8e00ff */
[----:B----4-:R-:W-:Y:S01]  /*5c50*/  MOV R7, UR7 ;  /* 0x0000000700077c02 */ /* 0x010fe20008000f00 */
[----:B------:R-:W-:Y:S01]  /*5c60*/  IMAD.U32 R6, RZ, RZ, UR6 ;  /* 0x00000006ff067e24 */ /* 0x000fe2000f8e00ff */
[----:B--2---:R-:W-:Y:S01]  /*5c70*/  MOV R11, UR5 ;  /* 0x00000005000b7c02 */ /* 0x004fe20008000f00 */
[----:B------:R-:W-:Y:S02]  /*5c80*/  IMAD.U32 R10, RZ, RZ, UR4 ;  /* 0x00000004ff0a7e24 */ /* 0x000fe4000f8e00ff */
[----:B------:R-:W-:Y:S07]  /*5c90*/  LEPC R20, `(.L_x_91) ;  /* 0x000000001014794e */ /* 0x000fee0000000000 */
[----:B---3-5:R-:W-:Y:S05]  /*5ca0*/  CALL.ABS.NOINC R14 ;  /* 0x000000000e007343 */ /* 0x028fea0003c00000 */
.L_x_91:
[----:B------:R-:W1:Y:S01]  /*5cb0*/  LDCU.64 UR8, c[0x4][0x80] ;  /* 0x01001000ff0877ac */ /* 0x000e620008000a00 */
[----:B------:R-:W2:Y:S01]  /*5cc0*/  LDC.64 R2, c[0x4][R2] ;  /* 0x0100000002027b82 */ /* 0x000ea20000000a00 */
[----:B------:R-:W-:Y:S02]  /*5cd0*/  HFMA2 R12, -RZ, RZ, 0, 5.9604644775390625e-08 ;  /* 0x00000001ff0c7431 */ /* 0x000fe400000001ff */
[----:B------:R-:W-:Y:S02]  /*5ce0*/  IMAD.MOV.U32 R8, RZ, RZ, 0x70 ;  /* 0x00000070ff087424 */ /* 0x000fe400078e00ff */
[----:B------:R-:W-:Y:S01]  /*5cf0*/  IMAD.MOV.U32 R13, RZ, RZ, RZ ;  /* 0x000000ffff0d7224 */ /* 0x000fe200078e00ff */
[----:B------:R-:W3:Y:S01]  /*5d00*/  LDCU.64 UR6, c[0x4][0x88] ;  /* 0x01001100ff0677ac */ /* 0x000ee20008000a00 */
[----:B------:R-:W4:Y:S01]  /*5d10*/  LDCU.64 UR4, c[0x4][0x8] ;  /* 0x01000100ff0477ac */ /* 0x000f220008000a00 */
[----:B-1----:R-:W-:Y:S02]  /*5d20*/  MOV R4, UR8 ;  /* 0x0000000800047c02 */ /* 0x002fe40008000f00 */
[----:B------:R-:W-:Y:S02]  /*5d30*/  MOV R5, UR9 ;  /* 0x0000000900057c02 */ /* 0x000fe40008000f00 */
[----:B---3--:R-:W-:Y:S01]  /*5d40*/  MOV R7, UR7 ;  /* 0x0000000700077c02 */ /* 0x008fe20008000f00 */
[----:B------:R-:W-:Y:S01]  /*5d50*/  IMAD.U32 R6, RZ, RZ, UR6 ;  /* 0x00000006ff067e24 */ /* 0x000fe2000f8e00ff */
[----:B----4-:R-:W-:Y:S01]  /*5d60*/  MOV R11, UR5 ;  /* 0x00000005000b7c02 */ /* 0x010fe20008000f00 */
[----:B------:R-:W-:Y:S02]  /*5d70*/  IMAD.U32 R10, RZ, RZ, UR4 ;  /* 0x00000004ff0a7e24 */ /* 0x000fe4000f8e00ff */
[----:B------:R-:W-:Y:S07]  /*5d80*/  LEPC R20, `(.L_x_90) ;  /* 0x000000001014794e */ /* 0x000fee0000000000 */
[----:B--2---:R-:W-:Y:S05]  /*5d90*/  CALL.ABS.NOINC R2 ;  /* 0x0000000002007343 */ /* 0x004fea0003c00000 */
.L_x_90:
[----:B------:R-:W-:Y:S02]  /*5da0*/  R2UR UR6, R49 ;  /* 0x00000000310672ca */ /* 0x000fe400000e0000 */
[----:B------:R-:W-:Y:S02]  /*5db0*/  R2UR UR5, R57 ;  /* 0x00000000390572ca */ /* 0x000fe400000e0000 */
[----:B------:R-:W-:Y:S02]  /*5dc0*/  R2UR UR4, R56 ;  /* 0x00000000380472ca */ /* 0x000fe400000e0000 */
[----:B------:R-:W-:Y:S02]  /*5dd0*/  ISETP.NE.U32.AND P4, PT, R42, RZ, PT ;  /* 0x000000ff2a00720c */ /* 0x000fe40003f85070 */
[----:B------:R-:W-:Y:S02]  /*5de0*/  ISETP.NE.U32.AND P2, PT, RZ, UR60, PT ;  /* 0x0000003cff007c0c */ /* 0x000fe4000bf45070 */
[----:B------:R-:W-:Y:S02]  /*5df0*/  ISETP.NE.AND.EX P4, PT, R43, RZ, PT, P4 ;  /* 0x000000ff2b00720c */ /* 0x000fe40003f85340 */
[----:B------:R-:W-:Y:S01]  /*5e00*/  ISETP.NE.AND.EX P2, PT, RZ, UR61, PT, P2 ;  /* 0x0000003dff007c0c */ /* 0x000fe2000bf45320 */
[----:B------:R-:W-:Y:S02]  /*5e10*/  UISETP.NE.AND UP2, UPT, UR6, URZ, UPT ;  /* 0x000000ff0600728c */ /* 0x000fe4000bf45270 */
[----:B------:R-:W-:Y:S04]  /*5e20*/  UISETP.NE.U32.AND UP0, UPT, UR5, URZ, UPT ;  /* 0x000000ff0500728c */ /* 0x000fe8000bf05070 */
[----:B------:R-:W-:Y:S01]  /*5e30*/  UISETP.NE.AND.EX UP1, UPT, UR4, URZ, UPT, UP0 ;  /* 0x000000ff0400728c */ /* 0x000fe2000bf25300 */
[----:B------:R-:W-:Y:S01]  /*5e40*/  PLOP3.LUT P1, PT, PT, PT, UP2, 0x80, 0x8 ;  /* 0x000000000008781c */ /* 0x000fe20003f2f028 */
[----:B------:R-:W-:Y:S03]  /*5e50*/  UPLOP3.LUT UP0, UPT, UPT, UPT, UPT, 0x40, 0x4 ;  /* 0x000000000004789c */ /* 0x000fe60003f0e870 */
[----:B------:R-:W-:Y:S06]  /*5e60*/  @UP2 UPLOP3.LUT UP0, UPT, UPT, UPT, UP1, 0x80, 0x8 ;  /* 0x000000000008289c */ /* 0x000fec0003f0f010 */
[----:B------:R-:W-:Y:S01]  /*5e70*/  PLOP3.LUT P0, PT, PT, PT, UP0, 0x80, 0x8 ;  /* 0x000000000008781c */ /* 0x000fe20003f0f008 */
[----:B------:R-:W-:Y:S01]  /*5e80*/  @!UPT UIADD3 URZ, UPT, UPT, URZ, URZ, URZ ;  /* 0x000000fffffff290 */ /* 0x000fe2000fffe0ff */
[----:B------:R-:W-:Y:S11]  /*5e90*/  BRA.U !UP1, `(.L_x_92) ;  /* 0x0000000109407547 */ /* 0x000ff6000b800000 */
[----:B------:R-:W-:Y:S01]  /*5ea0*/  UISETP.NE.U32.AND UP0, UPT, UR60, URZ, UPT ;  /* 0x000000ff3c00728c */ /* 0x000fe2000bf05070 */
[----:B------:R-:W-:Y:S01]  /*5eb0*/  R2UR UR6, R57 ;  /* 0x00000000390672ca */ /* 0x000fe200000e0000 */
[----:B------:R-:W1:Y:S01]  /*5ec0*/  LDCU.64 UR8, c[0x0][0x358] ;  /* 0x00006b00ff0877ac */ /* 0x000e620008000a00 */
[----:B------:R-:W-:Y:S02]  /*5ed0*/  HFMA2 R45, -RZ, RZ, 0, 5.9604644775390625e-08 ;  /* 0x00000001ff2d7431 */ /* 0x000fe400000001ff */
[----:B------:R-:W-:Y:S01]  /*5ee0*/  IMAD.MOV.U32 R0, RZ, RZ, 0x1 ;  /* 0x00000001ff007424 */ /* 0x000fe200078e00ff */
[----:B------:R-:W-:Y:S06]  /*5ef0*/  UISETP.NE.AND.EX UP0, UPT, UR61, URZ, UPT, UP0 ;  /* 0x000000ff3d00728c */ /* 0x000fec000bf05300 */
[----:B------:R-:W-:Y:S05]  /*5f00*/  PLOP3.LUT P3, PT, PT, PT, UP0, 0x80, 0x8 ;  /* 0x000000000008781c */ /* 0x000fea0003f6f008 */
[----:B------:R-:W2:Y:S01]  /*5f10*/  @UP0 LDCU.64 UR4, c[0x0][0x888] ;  /* 0x00011100ff0407ac */ /* 0x000ea20008000a00 */
[----:B------:R-:W-:Y:S07]  /*5f20*/  @UP0 UIMAD UR6, UR36, UR6, URZ ;  /* 0x00000006240602a4 */ /* 0x000fee000f8e02ff */
[----:B------:R-:W-:Y:S01]  /*5f30*/  @!P3 PRMT R45, R0, 0x7610, R45 ;  /* 0x00007610002db816 */ /* 0x000fe2000000002d */
[----:B--2---:R-:W-:Y:S06]  /*5f40*/  @UP0 UIMAD.WIDE UR4, UR6, 0x4, UR4 ;  /* 0x00000004060408a5 */ /* 0x004fec000f8e0204 */
[----:B-----5:R-:W-:Y:S02]  /*5f50*/  IMAD.U32 R26, RZ, RZ, UR4 ;  /* 0x00000004ff1a7e24 */ /* 0x020fe4000f8e00ff */
[----:B------:R-:W-:Y:S03]  /*5f60*/  IMAD.U32 R27, RZ, RZ, UR5 ;  /* 0x00000005ff1b7e24 */ /* 0x000fe6000f8e00ff */
[----:B------:R-:W2:Y:S02]  /*5f70*/  @!UP0 LDCU UR4, c[0x0][0x880] ;  /* 0x00011000ff0487ac */ /* 0x000ea40008000800 */
[----:B-1----:R1:W5:Y:S02]  /*5f80*/  @P3 LDG.E R26, desc[UR8][R26.64] ;  /* 0x000000081a1a3981 */ /* 0x002364000c1e1900 */
[----:B-12---:R-:W-:Y:S02]  /*5f90*/  @!P3 MOV R26, UR4 ;  /* 0x00000004001abc02 */ /* 0x006fe40008000f00 */
.L_x_92:
[----:B------:R-:W-:Y:S05]  /*5fa0*/  @!P4 BRA `(.L_x_93) ;  /* 0x000000000024c947 */ /* 0x000fea0003800000 */
[----:B------:R-:W-:Y:S01]  /*5fb0*/  ISETP.NE.U32.AND P3, PT, R40, RZ, PT ;  /* 0x000000ff2800720c */ /* 0x000fe20003f65070 */
[----:B------:R-:W1:Y:S03]  /*5fc0*/  LDCU.64 UR4, c[0x0][0x358] ;  /* 0x00006b00ff0477ac */ /* 0x000e660008000a00 */
[----:B------:R-:W-:Y:S11]  /*5fd0*/  ISETP.NE.AND.EX P3, PT, R41, RZ, PT, P3 ;  /* 0x000000ff2900720c */ /* 0x000ff60003f65330 */
[----:B------:R-:W-:Y:S02]  /*5fe0*/  @!UPT UIADD3 URZ, UPT, UPT, URZ, URZ, URZ ;  /* 0x000000fffffff290 */ /* 0x000fe4000fffe0ff */
[----:B------:R-:W2:Y:S01]  /*5ff0*/  @P3 LDC.64 R2, c[0x0][0x8a8] ;  /* 0x00022a00ff023b82 */ /* 0x000ea20000000a00 */
[----:B------:R-:W-:Y:S04]  /*6000*/  @P3 IMAD R0, R42, UR36, RZ ;  /* 0x000000242a003c24 */ /* 0x000fe8000f8e02ff */
[----:B--2---:R-:W-:Y:S05]  /*6010*/  @P3 IMAD.WIDE R2, R0, 0x4, R2 ;  /* 0x0000000400023825 */ /* 0x004fea00078e0202 */
[----:B-1---5:R1:W5:Y:S02]  /*6020*/  @P3 LDG.E R24, desc[UR4][R2.64] ;  /* 0x0000000402183981 */ /* 0x022364000c1e1900 */
[----:B-1----:R-:W2:Y:S02]  /*6030*/  @!P3 LDC R24, c[0x0][0x8a0] ;  /* 0x00022800ff18bb82 */ /* 0x002ea40000000800 */
.L_x_93:
[----:B-----5:R-:W-:Y:S01]  /*6040*/  FSETP.NEU.AND P3, PT, R26, RZ, PT ;  /* 0x000000ff1a00720b */ /* 0x020fe20003f6d000 */
[----:B------:R-:W-:Y:S01]  /*6050*/  IMAD.U32 R2, RZ, RZ, UR46 ;  /* 0x0000002eff027e24 */ /* 0x000fe2000f8e00ff */
[----:B------:R-:W-:Y:S01]  /*6060*/  SEL R5, RZ, 0xffffffff, P2 ;  /* 0xffffffffff057807 */ /* 0x000fe20001000000 */
[----:B------:R-:W-:Y:S01]  /*6070*/  ULOP3.LUT UR4, UR55, 0x1, URZ, 0x3c, !UPT ;  /* 0x0000000137047892 */ /* 0x000fe2000f8e3cff */
[----:B------:R-:W-:Y:S01]  /*6080*/  @P1 LOP3.LUT P2, RZ, R45, 0xff, RZ, 0xc0, !PT ;  /* 0x000000ff2dff1812 */ /* 0x000fe2000784c0ff */
[----:B------:R-:W-:Y:S01]  /*6090*/  BSSY B1, `(.L_x_94) ;  /* 0x000003d000017945 */ /* 0x000fe20003800000 */
[----:B------:R-:W-:Y:S01]  /*60a0*/  @P1 SEL R0, RZ, 0xffffffff, P3 ;  /* 0xffffffffff001807 */ /* 0x000fe20001800000 */
[----:B------:R-:W-:Y:S01]  /*60b0*/  IMAD.MOV.U32 R65, RZ, RZ, 0x1 ;  /* 0x00000001ff417424 */ /* 0x000fe200078e00ff */
[----:B------:R-:W-:Y:S01]  /*60c0*/  LEA R2, R2, UR44, 0x3 ;  /* 0x0000002c02027c11 */ /* 0x000fe2000f8e18ff */
[----:B------:R-:W-:Y:S01]  /*60d0*/  IMAD.U32 R63, RZ, RZ, UR4 ;  /* 0x00000004ff3f7e24 */ /* 0x000fe2000f8e00ff */
[----:B------:R-:W-:Y:S01]  /*60e0*/  @P0 SEL R0, R5, R0, !P2 ;  /* 0x0000000005000207 */ /* 0x000fe20005000000 */
[----:B------:R-:W-:Y:S01]  /*60f0*/  IMAD.U32 R64, RZ, RZ, UR46 ;  /* 0x0000002eff407e24 */ /* 0x000fe2000f8e00ff */
[----:B------:R-:W-:Y:S02]  /*6100*/  LEA R27, R22, UR44, 0x3 ;  /* 0x0000002c161b7c11 */ /* 0x000fe4000f8e18ff */
[----:B------:R-:W-:Y:S02]  /*6110*/  CS2R R38, SRZ ;  /* 0x0000000000267805 */ /* 0x000fe4000001ff00 */
[----:B------:R-:W-:Y:S02]  /*6120*/  @P1 LOP3.LUT R0, R0, 0x1, RZ, 0xc0, !PT ;  /* 0x0000000100001812 */ /* 0x000fe400078ec0ff */
[----:B------:R-:W-:Y:S02]  /*6130*/  CS2R R36, SRZ ;  /* 0x0000000000247805 */ /* 0x000fe4000001ff00 */
[----:B------:R-:W-:Y:S02]  /*6140*/  SHF.L.U32 R3, R53, 0x1f, RZ ;  /* 0x0000001f35037819 */ /* 0x000fe400000006ff */
[----:B------:R-:W-:Y:S02]  /*6150*/  CS2R R30, SRZ ;  /* 0x00000000001e7805 */ /* 0x000fe4000001ff00 */
[----:B------:R-:W-:Y:S02]  /*6160*/  ISETP.NE.U32.OR P5, PT, R0, 0x1, !P1 ;  /* 0x000000010000780c */ /* 0x000fe40004fa5470 */
[----:B------:R-:W-:Y:S02]  /*6170*/  CS2R R28, SRZ ;  /* 0x00000000001c7805 */ /* 0x000fe4000001ff00 */
[----:B------:R-:W-:Y:S02]  /*6180*/  PLOP3.LUT P2, PT, PT, PT, UP1, 0x80, 0x8 ;  /* 0x000000000008781c */ /* 0x000fe40003f4f018 */
[----:B------:R-:W-:Y:S02]  /*6190*/  LEA.HI R25, R22, R22, RZ, 0x1 ;  /* 0x0000001616197211 */ /* 0x000fe400078f08ff */
[----:B------:R-:W-:Y:S02]  /*61a0*/  LOP3.LUT P4, R50, R45, 0xff, RZ, 0xc0, !PT ;  /* 0x000000ff2d327812 */ /* 0x000fe4000788c0ff */
[----:B------:R-:W-:Y:S02]  /*61b0*/  SEL R4, RZ, 0xffffffff, P3 ;  /* 0xffffffffff047807 */ /* 0x000fe40001800000 */
[----:B------:R-:W-:Y:S02]  /*61c0*/  P2R R61, PR, RZ, 0x20 ;  /* 0x00000020ff3d7803 */ /* 0x000fe40000000000 */
[----:B------:R-:W-:Y:S03]  /*61d0*/  @P5 SHF.L.U32 R0, R63, 0x1f, RZ ;  /* 0x0000001f3f005819 */ /* 0x000fe600000006ff */
[----:B------:R-:W-:Y:S01]  /*61e0*/  @P2 SEL R4, R5, R4, !P4 ;  /* 0x0000000405042207 */ /* 0x000fe20006000000 */
[----:B------:R1:W3:Y:S03]  /*61f0*/  @P5 SYNCS.PHASECHK.TRANS64.TRYWAIT P1, [R2+URZ+0x50], R0 ;  /* 0x00005000020055a7 */ /* 0x0002e600080211ff */
[----:B------:R-:W-:Y:S04]  /*6200*/  LOP3.LUT R4, R4, 0x1, RZ, 0xc0, !PT ;  /* 0x0000000104047812 */ /* 0x000fe800078ec0ff */
[----:B------:R-:W-:Y:S04]  /*6210*/  ISETP.NE.U32.AND P2, PT, R4, 0x1, PT ;  /* 0x000000010400780c */ /* 0x000fe80003f45070 */
[----:B------:R-:W-:Y:S01]  /*6220*/  P2R R66, PR, RZ, 0x4 ;  /* 0x00000004ff427803 */ /* 0x000fe20000000000 */
[----:B------:R4:W2:Y:S01]  /*6230*/  SYNCS.PHASECHK.TRANS64.TRYWAIT P0, [R27+URZ+0xb0], R3 ;  /* 0x0000b0031b0075a7 */ /* 0x0008a200080011ff */
[C---:B-1----:R-:W-:Y:S01]  /*6240*/  IMAD.SHL.U32 R0, R25.reuse, 0x20, RZ ;  /* 0x0000002019007824 */ /* 0x042fe200078e00ff */
[----:B------:R-:W-:Y:S04]  /*6250*/  LOP3.LUT R25, R25, 0xffe, RZ, 0xc0, !PT ;  /* 0x00000ffe19197812 */ /* 0x000fe800078ec0ff */
[----:B------:R-:W-:Y:S01]  /*6260*/  LOP3.LUT R0, R0, 0xffffffc0, RZ, 0xc0, !PT ;  /* 0xffffffc000007812 */ /* 0x000fe200078ec0ff */
[----:B------:R-:W-:Y:S04]  /*6270*/  IMAD.IADD R25, R22, 0x1, -R25 ;  /* 0x0000000116197824 */ /* 0x000fe800078e0a19 */
[----:B------:R-:W-:Y:S04]  /*6280*/  IMAD.IADD R0, R23, 0x1, R0 ;  /* 0x0000000117007824 */ /* 0x000fe800078e0200 */
[----:B------:R-:W-:Y:S01]  /*6290*/  IMAD R25, R25, 0x100000, R0 ;  /* 0x0010000019197824 */ /* 0x000fe200078e0200 */
[----:B---3--:R-:W-:Y:S01]  /*62a0*/  @P5 SEL R65, RZ, 0x1, !P1 ;  /* 0x00000001ff415807 */ /* 0x008fe20004800000 */
[----:B----4-:R-:W-:Y:S06]  /*62b0*/  @!P5 BRA `(.L_x_95) ;  /* 0x000000000068d947 */ /* 0x010fec0003800000 */
[----:B------:R-:W-:Y:S01]  /*62c0*/  HFMA2 R31, -RZ, RZ, 0, 0 ;  /* 0x00000000ff1f7431 */ /* 0x000fe200000001ff */
[----:B------:R-:W-:Y:S01]  /*62d0*/  ISETP.NE.AND P1, PT, R65, RZ, PT ;  /* 0x000000ff4100720c */ /* 0x000fe20003f25270 */
[----:B------:R-:W-:Y:S01]  /*62e0*/  IMAD.U32 R0, RZ, RZ, UR46 ;  /* 0x0000002eff007e24 */ /* 0x000fe2000f8e00ff */
[----:B------:R-:W-:Y:S11]  /*62f0*/  BSSY B0, `(.L_x_96) ;  /* 0x0000005000007945 */ /* 0x000ff60003800000 */
[----:B------:R-:W-:Y:S05]  /*6300*/  @P1 BRA `(.L_x_97) ;  /* 0x00000000000c1947 */ /* 0x000fea0003800000 */
[----:B------:R-:W-:Y:S04]  /*6310*/  SHF.L.U32 R4, R63, 0x1f, RZ ;  /* 0x0000001f3f047819 */ /* 0x000fe800000006ff */
[----:B------:R-:W1:Y:S02]  /*6320*/  SYNCS.PHASECHK.TRANS64.TRYWAIT P1, [R2+URZ+0x50], R4 ;  /* 0x00005004020075a7 */ /* 0x000e6400080211ff */
[----:B-1----:R-:W-:Y:S05]  /*6330*/  @!P1 BRA `(.L_x_98) ;  /* 0x0000001c00cc9947 */ /* 0x002fea0003800000 */
.L_x_97:
[----:B------:R-:W-:Y:S05]  /*6340*/  BSYNC B0 ;  /* 0x0000000000007941 */ /* 0x000fea0003800000 */
.L_x_96:
[----:B------:R-:W-:Y:S01]  /*6350*/  ISETP.NE.AND P1, PT, R66, RZ, PT ;  /* 0x000000ff4200720c */ /* 0x000fe20003f25270 */
[----:B------:R-:W-:Y:S01]  /*6360*/  IMAD.MOV.U32 R30, RZ, RZ, RZ ;  /* 0x000000ffff1e7224 */ /* 0x000fe200078e00ff */
[----:B------:R-:W-:Y:S02]  /*6370*/  CS2R R28, SRZ ;  /* 0x00000000001c7805 */ /* 0x000fe4000001ff00 */
[----:B------:R-:W-:Y:S02]  /*6380*/  CS2R R38, SRZ ;  /* 0x0000000000267805 */ /* 0x000fe4000001ff00 */
[----:B------:R-:W-:Y:S07]  /*6390*/  CS2R R36, SRZ ;  /* 0x0000000000247805 */ /* 0x000fee000001ff00 */
[----:B-1----:R-:W-:Y:S01]  /*63a0*/  @P1 IMAD R2, R0, 0x800, R44 ;  /* 0x0000080000021824 */ /* 0x002fe200078e022c */
[----:B------:R-:W-:Y:S05]  /*63b0*/  @P1 WARPSYNC.ALL ;  /* 0x0000000000001948 */ /* 0x000fea0003800000 */
[----:B------:R-:W-:Y:S01]  /*63c0*/  @P1 LEA R2, R2, UR44, 0x1 ;  /* 0x0000002c02021c11 */ /* 0x000fe2000f8e08ff */
[----:B------:R-:W-:Y:S04]  /*63d0*/  UIADD3 UR4, UPT, UPT, UR46, 0x1, URZ ;  /* 0x000000012e047890 */ /* 0x000fe8000fffe0ff */
[----:B------:R1:W3:Y:S01]  /*63e0*/  @P1 LDSM.16.M88.4 R28, [R2+0x200] ;  /* 0x00020000021c183b */ /* 0x0002e20000000200 */
[----:B------:R-:W-:Y:S01]  /*63f0*/  UISETP.NE.AND UP0, UPT, UR4, 0x3, UPT ;  /* 0x000000030400788c */ /* 0x000fe2000bf05270 */
[----:B------:R-:W-:Y:S03]  /*6400*/  @P1 IMAD R0, R54, 0x2, R2 ;  /* 0x0000000236001824 */ /* 0x000fe600078e0202 */
[----:B------:R-:W-:Y:S02]  /*6410*/  USEL UR5, URZ, 0x1, UP0 ;  /* 0x00000001ff057887 */ /* 0x000fe40008000000 */
[----:B------:R1:W4:Y:S01]  /*6420*/  @P1 LDSM.16.M88.4 R36, [R0+0x200] ;  /* 0x000200000024183b */ /* 0x0003220000000200 */
[----:B------:R-:W-:Y:S03]  /*6430*/  USEL UR4, UR4, URZ, UP0 ;  /* 0x000000ff04047287 */ /* 0x000fe60008000000 */
[----:B------:R-:W-:Y:S03]  /*6440*/  LOP3.LUT R63, R63, UR5, RZ, 0x3c, !PT ;  /* 0x000000053f3f7c12 */ /* 0x000fe6000f8e3cff */
[----:B------:R-:W-:Y:S02]  /*6450*/  IMAD.U32 R64, RZ, RZ, UR4 ;  /* 0x00000004ff407e24 */ /* 0x000fe4000f8e00ff */
.L_x_95:
[----:B------:R-:W-:Y:S05]  /*6460*/  BSYNC B1 ;  /* 0x0000000000017941 */ /* 0x000fea0003800000 */
.L_x_94:
[----:B-1----:R-:W-:Y:S04]  /*6470*/  SHF.R.U32.HI R0, RZ, 0x15, R25 ;  /* 0x00000015ff007819 */ /* 0x002fe80000011619 */
[----:B------:R-:W-:Y:S01]  /*6480*/  LOP3.LUT P1, RZ, R0, 0x3, R46, 0x48, !PT ;  /* 0x0000000300ff7812 */ /* 0x000fe2000782482e */
[----:B------:R-:W-:Y:S01]  /*6490*/  @!UPT UIADD3 URZ, UPT, UPT, URZ, URZ, URZ ;  /* 0x000000fffffff290 */ /* 0x000fe2000fffe0ff */
[----:B--2---:R-:W-:Y:S11]  /*64a0*/  @P0 BRA `(.L_x_99) ;  /* 0x0000000000080947 */ /* 0x004ff60003800000 */
[----:B------:R-:W1:Y:S02]  /*64b0*/  SYNCS.PHASECHK.TRANS64.TRYWAIT P0, [R27+URZ+0xb0], R3 ;  /* 0x0000b0031b0075a7 */ /* 0x000e6400080011ff */
[----:B-1----:R-:W-:Y:S05]  /*64c0*/  @!P0 BRA `(.L_x_100) ;  /* 0x0000001c007c8947 */ /* 0x002fea0003800000 */
.L_x_99:
[----:B------:R-:W-:Y:S05]  /*64d0*/  @!P1 BRA `(.L_x_101) ;  /* 0x0000000000409947 */ /* 0x000fea0003800000 */
[----:B------:R-:W2:Y:S01]  /*64e0*/  LDCU.64 UR8, c[0x4][0x70] ;  /* 0x01000e00ff0877ac */ /* 0x000ea20008000a00 */
[----:B-1----:R-:W-:Y:S01]  /*64f0*/  MOV R3, 0x0 ;  /* 0x0000000000037802 */ /* 0x002fe20000000f00 */
[----:B------:R-:W-:Y:S02]  /*6500*/  HFMA2 R12, -RZ, RZ, 0, 5.9604644775390625e-08 ;  /* 0x00000001ff0c7431 */ /* 0x000fe400000001ff */
[----:B------:R-:W-:Y:S02]  /*6510*/  IMAD.MOV.U32 R8, RZ, RZ, 0x192 ;  /* 0x00000192ff087424 */ /* 0x000fe400078e00ff */
[----:B------:R-:W-:Y:S01]  /*6520*/  IMAD.MOV.U32 R13, RZ, RZ, RZ ;  /* 0x000000ffff0d7224 */ /* 0x000fe200078e00ff */
[----:B------:R-:W1:Y:S01]  /*6530*/  LDCU.64 UR6, c[0x4][0x78] ;  /* 0x01000f00ff0677ac */ /* 0x000e620008000a00 */
[----:B------:R-:W3:Y:S01]  /*6540*/  LDC.64 R2, c[0x4][R3] ;  /* 0x0100000003027b82 */ /* 0x000ee20000000a00 */
[----:B------:R-:W5:Y:S01]  /*6550*/  LDCU.64 UR4, c[0x4][0x10] ;  /* 0x01000200ff0477ac */ /* 0x000f620008000a00 */
[----:B--2---:R-:W-:Y:S01]  /*6560*/  MOV R5, UR9 ;  /* 0x0000000900057c02 */ /* 0x004fe20008000f00 */
[----:B------:R-:W-:Y:S01]  /*6570*/  IMAD.U32 R4, RZ, RZ, UR8 ;  /* 0x00000008ff047e24 */ /* 0x000fe2000f8e00ff */
[----:B-1----:R-:W-:Y:S01]  /*6580*/  MOV R7, UR7 ;  /* 0x0000000700077c02 */ /* 0x002fe20008000f00 */
[----:B------:R-:W-:Y:S01]  /*6590*/  IMAD.U32 R6, RZ, RZ, UR6 ;  /* 0x00000006ff067e24 */ /* 0x000fe2000f8e00ff */
[----:B-----5:R-:W-:Y:S01]  /*65a0*/  MOV R11, UR5 ;  /* 0x00000005000b7c02 */ /* 0x020fe20008000f00 */
[----:B------:R-:W-:Y:S02]  /*65b0*/  IMAD.U32 R10, RZ, RZ, UR4 ;  /* 0x00000004ff0a7e24 */ /* 0x000fe4000f8e00ff */
[----:B------:R-:W-:Y:S07]  /*65c0*/  LEPC R20, `(.L_x_101) ;  /* 0x000000001014794e */ /* 0x000fee0000000000 */
[----:B---34-:R-:W-:Y:S05]  /*65d0*/  CALL.ABS.NOINC R2 ;  /* 0x0000000002007343 */ /* 0x018fea0003c00000 */
.L_x_101:
[----:B------:R-:W-:Y:S05]  /*65e0*/  WARPSYNC.ALL ;  /* 0x0000000000007948 */ /* 0x000fea0003800000 */
[----:B------:R-:W-:Y:S01]  /*65f0*/  R2UR UR4, R25 ;  /* 0x00000000190472ca */ /* 0x000fe200000e0000 */
[----:B-1-3--:R-:W-:Y:S01]  /*6600*/  HADD2.F32 R3, -RZ, R28.H0_H0 ;  /* 0x2000001cff037230 */ /* 0x00afe20000004100 */
[----:B------:R-:W-:Y:S01]  /*6610*/  SHF.L.U32 R62, R54, 0x1, RZ ;  /* 0x00000001363e7819 */ /* 0x000fe200000006ff */
[----:B------:R-:W-:Y:S01]  /*6620*/  HADD2.F32 R20, -RZ, R30.H0_H0 ;  /* 0x2000001eff147230 */ /* 0x000fe20000004100 */
[----:B------:R-:W-:Y:S01]  /*6630*/  ISETP.NE.AND P0, PT, R55, RZ, PT ;  /* 0x000000ff3700720c */ /* 0x000fe20003f05270 */
[----:B------:R-:W-:Y:S08]  /*6640*/  BSSY.RECONVERGENT B0, `(.L_x_102) ;  /* 0x000004e000007945 */ /* 0x000ff00003800200 */
[----:B------:R-:W1:Y:S02]  /*6650*/  LDTM.16dp256bit.x4 R4, tmem[UR4] ;  /* 0x00000004000479ee */ /* 0x000e640008120000 */
[C---:B-1----:R-:W-:Y:S01]  /*6660*/  FMUL R0, R24.reuse, R4 ;  /* 0x0000000418007220 */ /* 0x042fe20000400000 */
[----:B------:R-:W-:Y:S02]  /*6670*/  HADD2.F32 R4, -RZ, R28.H1_H1 ;  /* 0x3000001cff047230 */ /* 0x000fe40000004100 */
[----:B------:R-:W-:Y:S01]  /*6680*/  FMUL R2, R24, R5 ;  /* 0x0000000518027220 */ /* 0x000fe20000400000 */
[--C-:B------:R-:W-:Y:S02]  /*6690*/  HADD2.F32 R5, -RZ, R29.reuse.H0_H0 ;  /* 0x2000001dff057230 */ /* 0x100fe40000004100 */
[----:B------:R-:W-:Y:S01]  /*66a0*/  FFMA R0, R26, R3, R0 ;  /* 0x000000031a007223 */ /* 0x000fe20000000000 */
[----:B------:R-:W-:Y:S01]  /*66b0*/  FMUL R3, R24, R6 ;  /* 0x0000000618037220 */ /* 0x000fe20000400000 */
[----:B------:R-:W-:Y:S02]  /*66c0*/  HADD2.F32 R6, -RZ, R29.H1_H1 ;  /* 0x3000001dff067230 */ /* 0x000fe40000004100 */
[----:B------:R-:W-:Y:S01]  /*66d0*/  FFMA R2, R26, R4, R2 ;  /* 0x000000041a027223 */ /* 0x000fe20000000002 */
[----:B------:R-:W-:Y:S01]  /*66e0*/  FMUL R7, R24, R7 ;  /* 0x0000000718077220 */ /* 0x000fe20000400000 */
[----:B------:R-:W-:Y:S01]  /*66f0*/  FFMA R3, R26, R5, R3 ;  /* 0x000000051a037223 */ /* 0x000fe20000000003 */
[C---:B------:R-:W-:Y:S01]  /*6700*/  FMUL R4, R24.reuse, R8 ;  /* 0x0000000818047220 */ /* 0x040fe20000400000 */
[----:B------:R-:W-:Y:S01]  /*6710*/  FMUL R5, R24, R9 ;  /* 0x0000000918057220 */ /* 0x000fe20000400000 */
[----:B------:R-:W-:Y:S01]  /*6720*/  F2FP.F16.F32.PACK_AB R32, R2, R0 ;  /* 0x000000000220723e */ /* 0x000fe200000000ff */
[C---:B------:R-:W-:Y:S01]  /*6730*/  FFMA R7, R26.reuse, R6, R7 ;  /* 0x000000061a077223 */ /* 0x040fe20000000007 */
[----:B------:R-:W-:Y:S02]  /*6740*/  HADD2.F32 R0, -RZ, R30.H1_H1 ;  /* 0x3000001eff007230 */ /* 0x000fe40000004100 */
[----:B------:R-:W-:Y:S01]  /*6750*/  FFMA R4, R26, R20, R4 ;  /* 0x000000141a047223 */ /* 0x000fe20000000004 */
[--C-:B------:R-:W-:Y:S02]  /*6760*/  HADD2.F32 R2, -RZ, R31.reuse.H0_H0 ;  /* 0x2000001fff027230 */ /* 0x100fe40000004100 */
[----:B------:R-:W-:Y:S01]  /*6770*/  FMUL R6, R24, R10 ;  /* 0x0000000a18067220 */ /* 0x000fe20000400000 */
[----:B------:R-:W-:Y:S01]  /*6780*/  F2FP.F16.F32.PACK_AB R33, R7, R3 ;  /* 0x000000030721723e */ /* 0x000fe200000000ff */
[----:B------:R-:W-:Y:S02]  /*6790*/  HADD2.F32 R3, -RZ, R31.H1_H1 ;  /* 0x3000001fff037230 */ /* 0x000fe40000004100 */
[----:B------:R-:W-:Y:S01]  /*67a0*/  FFMA R5, R26, R0, R5 ;  /* 0x000000001a057223 */ /* 0x000fe20000000005 */
[C---:B------:R-:W-:Y:S01]  /*67b0*/  FMUL R11, R24.reuse, R11 ;  /* 0x0000000b180b7220 */ /* 0x040fe20000400000 */
[--C-:B----4-:R-:W-:Y:S02]  /*67c0*/  HADD2.F32 R7, -RZ, R36.reuse.H0_H0 ;  /* 0x20000024ff077230 */ /* 0x110fe40000004100 */
[C---:B------:R-:W-:Y:S01]  /*67d0*/  FMUL R8, R24.reuse, R12 ;  /* 0x0000000c18087220 */ /* 0x040fe20000400000 */
[----:B------:R-:W-:Y:S02]  /*67e0*/  HADD2.F32 R0, -RZ, R36.H1_H1 ;  /* 0x30000024ff007230 */ /* 0x000fe40000004100 */
[----:B------:R-:W-:Y:S01]  /*67f0*/  FMUL R9, R24, R13 ;  /* 0x0000000d18097220 */ /* 0x000fe20000400000 */
[C---:B------:R-:W-:Y:S01]  /*6800*/  FFMA R6, R26.reuse, R2, R6 ;  /* 0x000000021a067223 */ /* 0x040fe20000000006 */
[C---:B------:R-:W-:Y:S01]  /*6810*/  FFMA R11, R26.reuse, R3, R11 ;  /* 0x000000031a0b7223 */ /* 0x040fe2000000000b */
[C---:B------:R-:W-:Y:S01]  /*6820*/  FFMA R8, R26.reuse, R7, R8 ;  /* 0x000000071a087223 */ /* 0x040fe20000000008 */
[----:B------:R-:W-:Y:S01]  /*6830*/  FFMA R9, R26, R0, R9 ;  /* 0x000000001a097223 */ /* 0x000fe20000000009 */
[--C-:B------:R-:W-:Y:S02]  /*6840*/  HADD2.F32 R2, -RZ, R37.reuse.H0_H0 ;  /* 0x20000025ff027230 */ /* 0x100fe40000004100 */
[C---:B------:R-:W-:Y:S01]  /*6850*/  FMUL R10, R24.reuse, R14 ;  /* 0x0000000e180a7220 */ /* 0x040fe20000400000 */
[----:B------:R-:W-:Y:S02]  /*6860*/  HADD2.F32 R0, -RZ, R37.H1_H1 ;  /* 0x30000025ff007230 */ /* 0x000fe40000004100 */
[----:B------:R-:W-:Y:S01]  /*6870*/  FMUL R15, R24, R15 ;  /* 0x0000000f180f7220 */ /* 0x000fe20000400000 */
[----:B------:R-:W-:Y:S01]  /*6880*/  F2FP.F16.F32.PACK_AB R34, R5, R4 ;  /* 0x000000040522723e */ /* 0x000fe200000000ff */
[----:B------:R-:W-:Y:S01]  /*6890*/  FFMA R10, R26, R2, R10 ;  /* 0x000000021a0a7223 */ /* 0x000fe2000000000a */
[----:B------:R-:W-:Y:S01]  /*68a0*/  FMUL R12, R24, R16 ;  /* 0x00000010180c7220 */ /* 0x000fe20000400000 */
[----:B------:R-:W-:Y:S01]  /*68b0*/  FFMA R15, R26, R0, R15 ;  /* 0x000000001a0f7223 */ /* 0x000fe2000000000f */
[--C-:B------:R-:W-:Y:S01]  /*68c0*/  HADD2.F32 R0, -RZ, R38.reuse.H0_H0 ;  /* 0x20000026ff007230 */ /* 0x100fe20000004100 */
[----:B------:R-:W-:Y:S01]  /*68d0*/  MOV R5, UR46 ;  /* 0x0000002e00057c02 */ /* 0x000fe20008000f00 */
[----:B------:R-:W-:Y:S02]  /*68e0*/  HADD2.F32 R2, -RZ, R38.H1_H1 ;  /* 0x30000026ff027230 */ /* 0x000fe40000004100 */
[C---:B------:R-:W-:Y:S01]  /*68f0*/  FMUL R13, R24.reuse, R17 ;  /* 0x00000011180d7220 */ /* 0x040fe20000400000 */
[--C-:B------:R-:W-:Y:S02]  /*6900*/  HADD2.F32 R3, -RZ, R39.reuse.H0_H0 ;  /* 0x20000027ff037230 */ /* 0x100fe40000004100 */
[C---:B------:R-:W-:Y:S01]  /*6910*/  FMUL R14, R24.reuse, R18 ;  /* 0x00000012180e7220 */ /* 0x040fe20000400000 */
[----:B------:R-:W-:Y:S02]  /*6920*/  HADD2.F32 R4, -RZ, R39.H1_H1 ;  /* 0x30000027ff047230 */ /* 0x000fe40000004100 */
[----:B------:R-:W-:Y:S01]  /*6930*/  FMUL R19, R24, R19 ;  /* 0x0000001318137220 */ /* 0x000fe20000400000 */
[C---:B------:R-:W-:Y:S01]  /*6940*/  FFMA R12, R26.reuse, R0, R12 ;  /* 0x000000001a0c7223 */ /* 0x040fe2000000000c */
[----:B------:R-:W-:Y:S01]  /*6950*/  LEA R5, R5, R44, 0xb ;  /* 0x0000002c05057211 */ /* 0x000fe200078e58ff */
[C---:B------:R-:W-:Y:S01]  /*6960*/  FFMA R13, R26.reuse, R2, R13 ;  /* 0x000000021a0d7223 */ /* 0x040fe2000000000d */
[C---:B------:R-:W-:Y:S01]  /*6970*/  FFMA R14, R26.reuse, R3, R14 ;  /* 0x000000031a0e7223 */ /* 0x040fe2000000000e */
[----:B------:R-:W-:Y:S01]  /*6980*/  FFMA R19, R26, R4, R19 ;  /* 0x000000041a137223 */ /* 0x000fe20000000013 */
[----:B------:R-:W-:Y:S02]  /*6990*/  F2FP.F16.F32.PACK_AB R35, R11, R6 ;  /* 0x000000060b23723e */ /* 0x000fe400000000ff */
[----:B------:R-:W-:Y:S02]  /*69a0*/  LEA R5, R5, UR44, 0x1 ;  /* 0x0000002c05057c11 */ /* 0x000fe4000f8e08ff */
[----:B------:R-:W-:Y:S02]  /*69b0*/  F2FP.F16.F32.PACK_AB R8, R9, R8 ;  /* 0x000000080908723e */ /* 0x000fe400000000ff */
[----:B------:R-:W-:Y:S01]  /*69c0*/  F2FP.F16.F32.PACK_AB R9, R15, R10 ;  /* 0x0000000a0f09723e */ /* 0x000fe200000000ff */
[----:B------:R1:W-:Y:S01]  /*69d0*/  STSM.16.M88.4 [R5+0x200], R32 ;  /* 0x0002002005007844 */ /* 0x0003e20000000200 */
[----:B------:R-:W-:Y:S02]  /*69e0*/  F2FP.F16.F32.PACK_AB R10, R13, R12 ;  /* 0x0000000c0d0a723e */ /* 0x000fe400000000ff */
[----:B------:R-:W-:Y:S02]  /*69f0*/  F2FP.F16.F32.PACK_AB R11, R19, R14 ;  /* 0x0000000e130b723e */ /* 0x000fe400000000ff */
[----:B------:R-:W-:Y:S05]  /*6a00*/  IADD3 R0, PT, PT, R62, 0x200, R5 ;  /* 0x000002003e007810 */ /* 0x000fea0007ffe005 */
[----:B------:R1:W-:Y:S01]  /*6a10*/  STSM.16.M88.4 [R0], R8 ;  /* 0x0000000800007844 */ /* 0x0003e20000000200 */
[----:B------:R-:W-:Y:S01]  /*6a20*/  @!PT LDS RZ, [RZ] ;  /* 0x00000000fffff984 */ /* 0x000fe20000000800 */
[----:B------:R-:W-:Y:S01]  /*6a30*/  @!PT LDS RZ, [RZ] ;  /* 0x00000000fffff984 */ /* 0x000fe20000000800 */
[----:B------:R-:W-:Y:S01]  /*6a40*/  @!PT LDS RZ, [RZ] ;  /* 0x00000000fffff984 */ /* 0x000fe20000000800 */
[----:B------:R-:W-:Y:S01]  /*6a50*/  @!PT LDS RZ, [RZ] ;  /* 0x00000000fffff984 */ /* 0x000fe20000000800 */
[----:B------:R2:W-:Y:S07]  /*6a60*/  MEMBAR.ALL.CTA ;  /* 0x0000000000007992 */ /* 0x0005ee0000008000 */
[----:B--2---:R-:W2:Y:S02]  /*6a70*/  FENCE.VIEW.ASYNC.S ;  /* 0x00000000000073c6 */ /* 0x004ea40000000000 */
[----:B--2---:R-:W-:Y:S06]  /*6a80*/  BAR.SYNC.DEFER_BLOCKING 0x1, 0x80 ;  /* 0x0042000000007b1d */ /* 0x004fec0000010000 */
[----:B------:R-:W-:Y:S05]  /*6a90*/  @P0 BRA `(.L_x_103) ;  /* 0x0000000000200947 */ /* 0x000fea0003800000 */
[----:B------:R-:W2:Y:S01]  /*6aa0*/  LDCU.64 UR6, c[0x0][0x348] ;  /* 0x00006900ff0677ac */ /* 0x000ea20008000a00 */
[----:B------:R-:W-:Y:S01]  /*6ab0*/  ULEA UR5, UR46, UR44, 0xc ;  /* 0x0000002c2e057291 */ /* 0x000fe2000f8e60ff */
[----:B------:R-:W-:Y:S03]  /*6ac0*/  UMOV UR51, UR36 ;  /* 0x0000002400337c82 */ /* 0x000fe60008000000 */
[----:B------:R-:W-:Y:S02]  /*6ad0*/  UIADD3 UR48, UPT, UPT, UR5, 0x200, URZ ;  /* 0x0000020005307890 */ /* 0x000fe4000fffe0ff */
[----:B--2---:R-:W-:Y:S04]  /*6ae0*/  UIADD3 UR4, UP0, UPT, UR6, 0x680, URZ ;  /* 0x0000068006047890 */ /* 0x004fe8000ff1e0ff */
[----:B------:R-:W-:Y:S09]  /*6af0*/  UIADD3.X UR5, UPT, UPT, URZ, UR7, URZ, UP0, !UPT ;  /* 0x00000007ff057290 */ /* 0x000ff200087fe4ff */
[----:B------:R2:W-:Y:S02]  /*6b00*/  UTMASTG.3D [UR48], [UR4] ;  /* 0x00000030040073b5 */ /* 0x0005e40008010000 */
[----:B--2---:R0:W-:Y:S02]  /*6b10*/  UTMACMDFLUSH ;  /* 0x00000000000079b7 */ /* 0x0041e40000000000 */
.L_x_103:
[----:B------:R-:W-:Y:S05]  /*6b20*/  BSYNC.RECONVERGENT B0 ;  /* 0x0000000000007941 */ /* 0x000fea0003800200 */
.L_x_102:
[----:B------:R-:W-:Y:S01]  /*6b30*/  UIADD3 UR47, UPT, UPT, UR46, 0x1, URZ ;  /* 0x000000012e2f7890 */ /* 0x000fe2000fffe0ff */
[----:B------:R-:W-:Y:S03]  /*6b40*/  BSSY.RECONVERGENT B0, `(.L_x_104) ;  /* 0x0000005000007945 */ /* 0x000fe60003800200 */
[----:B------:R-:W-:Y:S04]  /*6b50*/  UISETP.NE.AND UP0, UPT, UR47, 0x3, UPT ;  /* 0x000000032f00788c */ /* 0x000fe8000bf05270 */
[----:B------:R-:W-:Y:S01]  /*6b60*/  USEL UR45, UR47, URZ, UP0 ;  /* 0x000000ff2f2d7287 */ /* 0x000fe20008000000 */
[----:B------:R-:W-:Y:S11]  /*6b70*/  @P0 BRA `(.L_x_105) ;  /* 0x0000000000040947 */ /* 0x000ff60003800000 */
[----:B------:R-:W-:Y:S04]  /*6b80*/  DEPBAR.LE SB0, 0x1 ;  /* 0x000080400000791a */ /* 0x000fe80000000000 */
.L_x_105:
[----:B------:R-:W-:Y:S05]  /*6b90*/  BSYNC.RECONVERGENT B0 ;  /* 0x0000000000007941 */ /* 0x000fea0003800200 */
.L_x_104:
[----:B------:R-:W-:Y:S01]  /*6ba0*/  BAR.SYNC.DEFER_BLOCKING 0x1, 0x80 ;  /* 0x0042000000007b1d */ /* 0x000fe20000010000 */
[----:B------:R-:W-:Y:S01]  /*6bb0*/  ISETP.NE.AND P1, PT, R61, RZ, PT ;  /* 0x000000ff3d00720c */ /* 0x000fe20003f25270 */
[----:B------:R-:W-:Y:S01]  /*6bc0*/  UISETP.NE.AND UP0, UPT, UR53, URZ, UPT ;  /* 0x000000ff3500728c */ /* 0x000fe2000bf05270 */
[----:B------:R-:W-:Y:S11]  /*6bd0*/  LEA R2, R64, UR44, 0x3 ;  /* 0x0000002c40027c11 */ /* 0x000ff6000f8e18ff */
[----:B------:R-:W-:Y:S01]  /*6be0*/  @P1 SHF.L.U32 R3, R63, 0x1f, RZ ;  /* 0x0000001f3f031819 */ /* 0x000fe200000006ff */
[----:B------:R-:W-:Y:S06]  /*6bf0*/  BRA.U !UP0, `(.L_x_106) ;  /* 0x0000000108247547 */ /* 0x000fec000b800000 */
[----:B------:R-:W-:Y:S01]  /*6c00*/  IMAD.U32 R4, RZ, RZ, UR52 ;  /* 0x00000034ff047e24 */ /* 0x000fe2000f8e00ff */
[----:B-1----:R-:W-:Y:S01]  /*6c10*/  MOV R0, UR54 ;  /* 0x0000003600007c02 */ /* 0x002fe20008000f00 */
[----:B------:R-:W-:Y:S03]  /*6c20*/  UIADD3 UR4, UPT, UPT, UR52, 0x1, URZ ;  /* 0x0000000134047890 */ /* 0x000fe6000fffe0ff */
[----:B------:R-:W-:Y:S01]  /*6c30*/  @P1 LEA R4, R4, UR44, 0x3 ;  /* 0x0000002c04041c11 */ /* 0x000fe2000f8e18ff */
[----:B------:R-:W-:Y:S04]  /*6c40*/  UISETP.NE.AND UP0, UPT, UR4, 0x3, UPT ;  /* 0x000000030400788c */ /* 0x000fe8000bf05270 */
[----:B------:R-:W-:Y:S01]  /*6c50*/  @P1 VIADD R4, R4, 0x68 ;  /* 0x0000006804041836 */ /* 0x000fe20000000000 */
[----:B------:R-:W-:Y:S04]  /*6c60*/  USEL UR52, UR4, URZ, UP0 ;  /* 0x000000ff04347287 */ /* 0x000fe80008000000 */
[----:B------:R-:W-:Y:S04]  /*6c70*/  @P1 PRMT R0, R0, 0x654, R4 ;  /* 0x0000065400001816 */ /* 0x000fe80000000004 */
[----:B------:R2:W-:Y:S04]  /*6c80*/  @P1 SYNCS.ARRIVE.TRANS64.RED.A1T0 RZ, [R0+URZ], RZ ;  /* 0x000000ff00ff19a7 */ /* 0x0005e800081004ff */
.L_x_106:
[----:B------:R-:W3:Y:S01]  /*6c90*/  @P1 SYNCS.PHASECHK.TRANS64.TRYWAIT P0, [R2+URZ+0x50], R3 ;  /* 0x00005003020015a7 */ /* 0x000ee200080011ff */
[----:B------:R-:W-:Y:S01]  /*6ca0*/  BSSY B1, `(.L_x_107) ;  /* 0x0000013000017945 */ /* 0x000fe20003800000 */
[----:B---3--:R-:W-:Y:S03]  /*6cb0*/  @P1 SEL R65, RZ, 0x1, !P0 ;  /* 0x00000001ff411807 */ /* 0x008fe60004000000 */
[----:B------:R-:W-:Y:S05]  /*6cc0*/  @!P1 BRA `(.L_x_108) ;  /* 0x0000000000409947 */ /* 0x000fea0003800000 */
[----:B------:R-:W-:Y:S01]  /*6cd0*/  ISETP.NE.AND P1, PT, R66, RZ, PT ;  /* 0x000000ff4200720c */ /* 0x000fe20003f25270 */
[----:B------:R-:W-:Y:S01]  /*6ce0*/  BSSY B0, `(.L_x_109) ;  /* 0x0000009000007945 */ /* 0x000fe20003800000 */
[----:B------:R-:W-:Y:S11]  /*6cf0*/  ISETP.NE.AND P0, PT, R65, RZ, PT ;  /* 0x000000ff4100720c */ /* 0x000ff60003f05270 */
[----:B------:R-:W-:Y:S05]  /*6d00*/  @P1 IMAD R3, R64, 0x800, R44 ;  /* 0x0000080040031824 */ /* 0x000fea00078e022c */
[----:B------:R-:W-:Y:S05]  /*6d10*/  @P1 LEA R3, R3, UR44, 0x1 ;  /* 0x0000002c03031c11 */ /* 0x000fea000f8e08ff */
[----:B-12---:R-:W-:Y:S01]  /*6d20*/  @P1 IMAD.IADD R0, R62, 0x1, R3 ;  /* 0x000000013e001824 */ /* 0x006fe200078e0203 */
[----:B------:R-:W-:Y:S06]  /*6d30*/  @P0 BRA `(.L_x_110) ;  /* 0x00000000000c0947 */ /* 0x000fec0003800000 */
[----:B------:R-:W-:Y:S04]  /*6d40*/  SHF.L.U32 R63, R63, 0x1f, RZ ;  /* 0x0000001f3f3f7819 */ /* 0x000fe800000006ff */
[----:B------:R-:W1:Y:S02]  /*6d50*/  SYNCS.PHASECHK.TRANS64.TRYWAIT P0, [R2+URZ+0x50], R63 ;  /* 0x0000503f020075a7 */ /* 0x000e6400080011ff */
[----:B-1----:R-:W-:Y:S05]  /*6d60*/  @!P0 BRA `(.L_x_111) ;  /* 0x0000001400688947 */ /* 0x002fea0003800000 */
.L_x_110:
[----:B------:R-:W-:Y:S05]  /*6d70*/  BSYNC B0 ;  /* 0x0000000000007941 */ /* 0x000fea0003800000 */
.L_x_109:
[----:B------:R-:W-:Y:S11]  /*6d80*/  ISETP.NE.AND P0, PT, R66, RZ, PT ;  /* 0x000000ff4200720c */ /* 0x000ff60003f05270 */
[----:B------:R-:W-:Y:S02]  /*6d90*/  @!UPT UIADD3 URZ, UPT, UPT, URZ, URZ, URZ ;  /* 0x000000fffffff290 */ /* 0x000fe4000fffe0ff */
[----:B------:R-:W-:Y:S05]  /*6da0*/  @P0 WARPSYNC.ALL ;  /* 0x0000000000000948 */ /* 0x000fea0003800000 */
[----:B------:R3:W4:Y:S04]  /*6db0*/  @P0 LDSM.16.M88.4 R28, [R3+0x200] ;  /* 0x00020000031c083b */ /* 0x0007280000000200 */
[----:B------:R3:W2:Y:S02]  /*6dc0*/  @P0 LDSM.16.M88.4 R36, [R0+0x200] ;  /* 0x000200000024083b */ /* 0x0006a40000000200 */
.L_x_108:
[----:B------:R-:W-:Y:S05]  /*6dd0*/  BSYNC B1 ;  /* 0x0000000000017941 */ /* 0x000fea0003800000 */
.L_x_107:
[----:B-123--:R-:W-:Y:S05]  /*6de0*/  VIADD R0, R25, 0x20 ;  /* 0x0000002019007836 */ /* 0x00efea0000000000 */
[----:B------:R-:W-:Y:S04]  /*6df0*/  SHF.R.U32.HI R0, RZ, 0x15, R0 ;  /* 0x00000015ff007819 */ /* 0x000fe80000011600 */
[----:B------:R-:W-:Y:S11]  /*6e00*/  LOP3.LUT P0, RZ, R0, 0x3, R46, 0x48, !PT ;  /* 0x0000000300ff7812 */ /* 0x000ff6000780482e */
[----:B------:R-:W-:Y:S02]  /*6e10*/  @!UPT UIADD3 URZ, UPT, UPT, URZ, URZ, URZ ;  /* 0x000000fffffff290 */ /* 0x000fe4000fffe0ff */
[----:B------:R-:W-:Y:S05]  /*6e20*/  @!P0 BRA `(.L_x_112) ;  /* 0x0000000000408947 */ /* 0x000fea0003800000 */
[----:B------:R-:W1:Y:S01]  /*6e30*/  LDCU.64 UR8, c[0x4][0x70] ;  /* 0x01000e00ff0877ac */ /* 0x000e620008000a00 */
[----:B------:R-:W-:Y:S01]  /*6e40*/  MOV R3, 0x0 ;  /* 0x0000000000037802 */ /* 0x000fe20000000f00 */
[----:B------:R-:W-:Y:S02]  /*6e50*/  HFMA2 R12, -RZ, RZ, 0, 5.9604644775390625e-08 ;  /* 0x00000001ff0c7431 */ /* 0x000fe400000001ff */
[----:B------:R-:W-:Y:S02]  /*6e60*/  IMAD.MOV.U32 R8, RZ, RZ, 0x192 ;  /* 0x00000192ff087424 */ /* 0x000fe400078e00ff */
[----:B------:R-:W-:Y:S01]  /*6e70*/  IMAD.MOV.U32 R13, RZ, RZ, RZ ;  /* 0x000000ffff0d7224 */ /* 0x000fe200078e00ff */
[----:B------:R-:W2:Y:S01]  /*6e80*/  LDCU.64 UR6, c[0x4][0x78] ;  /* 0x01000f00ff0677ac */ /* 0x000ea20008000a00 */
[----:B------:R-:W3:Y:S01]  /*6e90*/  LDC.64 R2, c[0x4][R3] ;  /* 0x0100000003027b82 */ /* 0x000ee20000000a00 */
[----:B------:R-:W5:Y:S01]  /*6ea0*/  LDCU.64 UR4, c[0x4][0x10] ;  /* 0x01000200ff0477ac */ /* 0x000f620008000a00 */
[----:B-1----:R-:W-:Y:S01]  /*6eb0*/  MOV R5, UR9 ;  /* 0x0000000900057c02 */ /* 0x002fe20008000f00 */
[----:B------:R-:W-:Y:S01]  /*6ec0*/  IMAD.U32 R4, RZ, RZ, UR8 ;  /* 0x00000008ff047e24 */ /* 0x000fe2000f8e00ff */
[----:B--2---:R-:W-:Y:S01]  /*6ed0*/  MOV R7, UR7 ;  /* 0x0000000700077c02 */ /* 0x004fe20008000f00 */
[----:B------:R-:W-:Y:S01]  /*6ee0*/  IMAD.U32 R6, RZ, RZ, UR6 ;  /* 0x00000006ff067e24 */ /* 0x000fe2000f8e00ff */
[----:B-----5:R-:W-:Y:S01]  /*6ef0*/  MOV R11, UR5 ;  /* 0x00000005000b7c02 */ /* 0x020fe20008000f00 */
[----:B------:R-:W-:Y:S02]  /*6f00*/  IMAD.U32 R10, RZ, RZ, UR4 ;  /* 0x00000004ff0a7e24 */ /* 0x000fe4000f8e00ff */
[----:B------:R-:W-:Y:S07]  /*6f10*/  LEPC R20, `(.L_x_112) ;  /* 0x000000001014794e */ /* 0x000fee0000000000 */
[----:B---34-:R-:W-:Y:S05]  /*6f20*/  CALL.ABS.NOINC R2 ;  /* 0x0000000002007343 */ /* 0x018fea0003c00000 */
.L_x_112:
[----:B------:R-:W-:Y:S01]  /*6f30*/  ISETP.NE.AND P0, PT, R55, RZ, PT ;  /* 0x000000ff3700720c */ /* 0x000fe20003f05270 */
[----:B------:R-:W-:Y:S05]  /*6f40*/  WARPSYNC.ALL ;  /* 0x0000000000007948 */ /* 0x000fea0003800000 */
[----:B------:R-:W-:Y:S01]  /*6f50*/  R2UR UR4, R25 ;  /* 0x00000000190472ca */ /* 0x000fe200000e0000 */
[--C-:B----4-:R-:W-:Y:S01]  /*6f60*/  HADD2.F32 R20, -RZ, R28.reuse.H0_H0 ;  /* 0x2000001cff147230 */ /* 0x110fe20000004100 */
[----:B------:R-:W-:Y:S01]  /*6f70*/  BSSY.RECONVERGENT B0, `(.L_x_113) ;  /* 0x0000056000007945 */ /* 0x000fe20003800200 */
[----:B------:R-:W-:Y:S02]  /*6f80*/  HADD2.F32 R21, -RZ, R28.H1_H1 ;  /* 0x3000001cff157230 */ /* 0x000fe40000004100 */
[--C-:B------:R-:W-:Y:S02]  /*6f90*/  HADD2.F32 R25, -RZ, R29.reuse.H0_H0 ;  /* 0x2000001dff197230 */ /* 0x100fe40000004100 */
[----:B------:R-:W-:Y:S02]  /*6fa0*/  HADD2.F32 R28, -RZ, R30.H0_H0 ;  /* 0x2000001eff1c7230 */ /* 0x000fe40000004100 */
[--C-:B------:R-:W-:Y:S02]  /*6fb0*/  HADD2.F32 R32, -RZ, R36.reuse.H0_H0 ;  /* 0x20000024ff207230 */ /* 0x100fe40000004100 */
[----:B------:R-:W-:Y:S02]  /*6fc0*/  HADD2.F32 R33, -RZ, R36.H1_H1 ;  /* 0x30000024ff217230 */ /* 0x000fe40000004100 */
[----:B------:R-:W1:Y:S01]  /*6fd0*/  LDTM.16dp256bit.x4 R4, tmem[UR4+0x20] ;  /* 0x00002004000479ee */ /* 0x000e620008120000 */
[----:B------:R-:W-:Y:S01]  /*6fe0*/  NOP ;  /* 0x0000000000007918 */ /* 0x000fe20000000000 */
[----:B------:R-:W-:Y:S01]  /*6ff0*/  R2UR UR4, R27 ;  /* 0x000000001b0472ca */ /* 0x000fe200000e0000 */
[----:B------:R-:W-:Y:S02]  /*7000*/  HADD2.F32 R27, -RZ, R29.H1_H1 ;  /* 0x3000001dff1b7230 */ /* 0x000fe40000004100 */
[----:B------:R-:W-:Y:S02]  /*7010*/  HADD2.F32 R29, -RZ, R30.H1_H1 ;  /* 0x3000001eff1d7230 */ /* 0x000fe40000004100 */
[--C-:B------:R-:W-:Y:S02]  /*7020*/  HADD2.F32 R30, -RZ, R31.reuse.H0_H0 ;  /* 0x2000001fff1e7230 */ /* 0x100fe40000004100 */
[----:B------:R-:W-:Y:S02]  /*7030*/  HADD2.F32 R31, -RZ, R31.H1_H1 ;  /* 0x3000001fff1f7230 */ /* 0x000fe40000004100 */
[--C-:B------:R-:W-:Y:S02]  /*7040*/  HADD2.F32 R34, -RZ, R37.reuse.H0_H0 ;  /* 0x20000025ff227230 */ /* 0x100fe40000004100 */
[----:B------:R-:W-:Y:S02]  /*7050*/  HADD2.F32 R35, -RZ, R37.H1_H1 ;  /* 0x30000025ff237230 */ /* 0x000fe40000004100 */
[----:B------:R-:W-:Y:S01]  /*7060*/  UIADD3 UR4, UPT, UPT, UR4, 0xd0, URZ ;  /* 0x000000d004047890 */ /* 0x000fe2000fffe0ff */
[--C-:B------:R-:W-:Y:S02]  /*7070*/  HADD2.F32 R36, -RZ, R38.reuse.H0_H0 ;  /* 0x20000026ff247230 */ /* 0x100fe40000004100 */
[----:B------:R-:W-:Y:S01]  /*7080*/  HADD2.F32 R37, -RZ, R38.H1_H1 ;  /* 0x30000026ff257230 */ /* 0x000fe20000004100 */
[----:B------:R-:W-:Y:S01]  /*7090*/  UPRMT UR4, UR54, 0x654, UR4 ;  /* 0x0000065436047896 */ /* 0x000fe20008000004 */
[--C-:B------:R-:W-:Y:S02]  /*70a0*/  HADD2.F32 R38, -RZ, R39.reuse.H0_H0 ;  /* 0x20000027ff267230 */ /* 0x100fe40000004100 */
[----:B------:R-:W-:Y:S02]  /*70b0*/  HADD2.F32 R39, -RZ, R39.H1_H1 ;  /* 0x30000027ff277230 */ /* 0x000fe40000004100 */
[C---:B-1----:R-:W-:Y:S01]  /*70c0*/  FMUL R4, R24.reuse, R4 ;  /* 0x0000000418047220 */ /* 0x042fe20000400000 */
[C---:B------:R-:W-:Y:S01]  /*70d0*/  FMUL R5, R24.reuse, R5 ;  /* 0x0000000518057220 */ /* 0x040fe20000400000 */
[C---:B------:R-:W-:Y:S01]  /*70e0*/  FMUL R6, R24.reuse, R6 ;  /* 0x0000000618067220 */ /* 0x040fe20000400000 */
[----:B------:R-:W-:Y:S01]  /*70f0*/  FMUL R7, R24, R7 ;  /* 0x0000000718077220 */ /* 0x000fe20000400000 */
[----:B------:R-:W-:Y:S01]  /*7100*/  SYNCS.ARRIVE.TRANS64.RED.A1T0 RZ, [UR4], RZ ;  /* 0x000000ffffff79a7 */ /* 0x000fe20008100404 */
[C---:B------:R-:W-:Y:S01]  /*7110*/  FFMA R4, R26.reuse, R20, R4 ;  /* 0x000000141a047223 */ /* 0x040fe20000000004 */
[C---:B------:R-:W-:Y:S01]  /*7120*/  FFMA R5, R26.reuse, R21, R5 ;  /* 0x000000151a057223 */ /* 0x040fe20000000005 */
[C---:B------:R-:W-:Y:S01]  /*7130*/  FFMA R6, R26.reuse, R25, R6 ;  /* 0x000000191a067223 */ /* 0x040fe20000000006 */
[----:B------:R-:W-:Y:S01]  /*7140*/  FFMA R7, R26, R27, R7 ;  /* 0x0000001b1a077223 */ /* 0x000fe20000000007 */
[C---:B------:R-:W-:Y:S01]  /*7150*/  FMUL R8, R24.reuse, R8 ;  /* 0x0000000818087220 */ /* 0x040fe20000400000 */
[C---:B------:R-:W-:Y:S01]  /*7160*/  FMUL R9, R24.reuse, R9 ;  /* 0x0000000918097220 */ /* 0x040fe20000400000 */
[----:B------:R-:W-:Y:S01]  /*7170*/  F2FP.F16.F32.PACK_AB R4, R5, R4 ;  /* 0x000000040504723e */ /* 0x000fe200000000ff */
[----:B------:R-:W-:Y:S01]  /*7180*/  FMUL R10, R24, R10 ;  /* 0x0000000a180a7220 */ /* 0x000fe20000400000 */
[----:B------:R-:W-:Y:S01]  /*7190*/  F2FP.F16.F32.PACK_AB R5, R7, R6 ;  /* 0x000000060705723e */ /* 0x000fe200000000ff */
[C---:B------:R-:W-:Y:S01]  /*71a0*/  FFMA R8, R26.reuse, R28, R8 ;  /* 0x0000001c1a087223 */ /* 0x040fe20000000008 */
[----:B------:R-:W-:Y:S01]  /*71b0*/  FFMA R9, R26, R29, R9 ;  /* 0x0000001d1a097223 */ /* 0x000fe20000000009 */
[C---:B------:R-:W-:Y:S01]  /*71c0*/  FMUL R11, R24.reuse, R11 ;  /* 0x0000000b180b7220 */ /* 0x040fe20000400000 */
[C---:B------:R-:W-:Y:S01]  /*71d0*/  FMUL R0, R24.reuse, R12 ;  /* 0x0000000c18007220 */ /* 0x040fe20000400000 */
[----:B------:R-:W-:Y:S01]  /*71e0*/  FMUL R2, R24, R13 ;  /* 0x0000000d18027220 */ /* 0x000fe20000400000 */
[----:B------:R-:W-:Y:S01]  /*71f0*/  FFMA R10, R26, R30, R10 ;  /* 0x0000001e1a0a7223 */ /* 0x000fe2000000000a */
[----:B------:R-:W-:Y:S01]  /*7200*/  FMUL R3, R24, R14 ;  /* 0x0000000e18037220 */ /* 0x000fe20000400000 */
[----:B------:R-:W-:Y:S01]  /*7210*/  F2FP.F16.F32.PACK_AB R6, R9, R8 ;  /* 0x000000080906723e */ /* 0x000fe200000000ff */
[----:B------:R-:W-:Y:S01]  /*7220*/  FFMA R11, R26, R31, R11 ;  /* 0x0000001f1a0b7223 */ /* 0x000fe2000000000b */
[C---:B------:R-:W-:Y:S01]  /*7230*/  FMUL R15, R24.reuse, R15 ;  /* 0x0000000f180f7220 */ /* 0x040fe20000400000 */
[----:B------:R-:W-:Y:S01]  /*7240*/  FMUL R12, R24, R16 ;  /* 0x00000010180c7220 */ /* 0x000fe20000400000 */
[----:B------:R-:W-:Y:S01]  /*7250*/  FFMA R0, R26, R32, R0 ;  /* 0x000000201a007223 */ /* 0x000fe20000000000 */
[----:B------:R-:W-:Y:S01]  /*7260*/  MOV R8, UR45 ;  /* 0x0000002d00087c02 */ /* 0x000fe20008000f00 */
[----:B------:R-:W-:Y:S01]  /*7270*/  FMUL R13, R24, R17 ;  /* 0x00000011180d7220 */ /* 0x000fe20000400000 */
[----:B------:R-:W-:Y:S01]  /*7280*/  FFMA R2, R26, R33, R2 ;  /* 0x000000211a027223 */ /* 0x000fe20000000002 */
[----:B------:R-:W-:Y:S01]  /*7290*/  FMUL R14, R24, R18 ;  /* 0x00000012180e7220 */ /* 0x000fe20000400000 */
[C---:B------:R-:W-:Y:S01]  /*72a0*/  FFMA R3, R26.reuse, R34, R3 ;  /* 0x000000221a037223 */ /* 0x040fe20000000003 */
[----:B------:R-:W-:Y:S01]  /*72b0*/  FFMA R15, R26, R35, R15 ;  /* 0x000000231a0f7223 */ /* 0x000fe2000000000f */
[----:B------:R-:W-:Y:S01]  /*72c0*/  FMUL R19, R24, R19 ;  /* 0x0000001318137220 */ /* 0x000fe20000400000 */
[----:B------:R-:W-:Y:S01]  /*72d0*/  FFMA R12, R26, R36, R12 ;  /* 0x000000241a0c7223 */ /* 0x000fe2000000000c */
        /* <DEDUP_REMOVED lines=22> */
[----:B------:R-:W-:Y:S02]  /*7440*/  ULEA UR5, UR45, UR44, 0xc ;  /* 0x0000002c2d057291 */ /* 0x000fe4000f8e60ff */
[----:B------:R-:W-:Y:S02]  /*7450*/  UIADD3 UR9, UPT, UPT, UR49, 0x20, URZ ;  /* 0x0000002031097890 */ /* 0x000fe4000fffe0ff */
[----:B------:R-:W-:Y:S01]  /*7460*/  UIADD3 UR8, UPT, UPT, UR5, 0x200, URZ ;  /* 0x0000020005087890 */ /* 0x000fe2000fffe0ff */
[----:B------:R-:W-:Y:S01]  /*7470*/  UMOV UR10, UR50 ;  /* 0x00000032000a7c82 */ /* 0x000fe20008000000 */
[----:B------:R-:W-:Y:S01]  /*7480*/  UMOV UR11, UR36 ;  /* 0x00000024000b7c82 */ /* 0x000fe20008000000 */
[----:B--2---:R-:W-:Y:S04]  /*7490*/  UIADD3 UR4, UP0, UPT, UR6, 0x680, URZ ;  /* 0x0000068006047890 */ /* 0x004fe8000ff1e0ff */
[----:B------:R-:W-:Y:S09]  /*74a0*/  UIADD3.X UR5, UPT, UPT, URZ, UR7, URZ, UP0, !UPT ;  /* 0x00000007ff057290 */ /* 0x000ff200087fe4ff */
[----:B------:R2:W-:Y:S02]  /*74b0*/  UTMASTG.3D [UR8], [UR4] ;  /* 0x00000008040073b5 */ /* 0x0005e40008010000 */
[----:B--2---:R0:W-:Y:S02]  /*74c0*/  UTMACMDFLUSH ;  /* 0x00000000000079b7 */ /* 0x0041e40000000000 */
.L_x_114:
[----:B------:R-:W-:Y:S05]  /*74d0*/  BSYNC.RECONVERGENT B0 ;  /* 0x0000000000007941 */ /* 0x000fea0003800200 */
.L_x_113:
[----:B------:R-:W-:Y:S01]  /*74e0*/  UIADD3 UR4, UPT, UPT, UR45, 0x1, URZ ;  /* 0x000000012d047890 */ /* 0x000fe2000fffe0ff */
[----:B------:R-:W-:Y:S03]  /*74f0*/  BSSY.RECONVERGENT B0, `(.L_x_115) ;  /* 0x0000008000007945 */ /* 0x000fe60003800200 */
[----:B------:R-:W-:Y:S04]  /*7500*/  UISETP.NE.AND UP0, UPT, UR4, 0x3, UPT ;  /* 0x000000030400788c */ /* 0x000fe8000bf05270 */
[----:B------:R-:W-:Y:S02]  /*7510*/  UISETP.EQ.XOR UP1, UPT, UR47, 0x3, !UP0 ;  /* 0x000000032f00788c */ /* 0x000fe4000c722a70 */
[----:B------:R-:W-:Y:S02]  /*7520*/  USEL UR46, UR4, URZ, UP0 ;  /* 0x000000ff042e7287 */ /* 0x000fe40008000000 */
[----:B------:R-:W-:Y:S04]  /*7530*/  USEL UR5, URZ, 0x1, !UP1 ;  /* 0x00000001ff057887 */ /* 0x000fe8000c800000 */
[----:B------:R-:W-:Y:S01]  /*7540*/  ULOP3.LUT UR55, UR55, UR5, URZ, 0x3c, !UPT ;  /* 0x0000000537377292 */ /* 0x000fe2000f8e3cff */
[----:B------:R-:W-:Y:S11]  /*7550*/  @P0 BRA `(.L_x_116) ;  /* 0x0000000000040947 */ /* 0x000ff60003800000 */
[----:B------:R-:W-:Y:S04]  /*7560*/  DEPBAR.LE SB0, 0x1 ;  /* 0x000080400000791a */ /* 0x000fe80000000000 */
.L_x_116:
[----:B------:R-:W-:Y:S05]  /*7570*/  BSYNC.RECONVERGENT B0 ;  /* 0x0000000000007941 */ /* 0x000fea0003800200 */
.L_x_115:
[----:B------:R-:W-:Y:S01]  /*7580*/  BAR.SYNC.DEFER_BLOCKING 0x1, 0x80 ;  /* 0x0042000000007b1d */ /* 0x000fe20000010000 */
[----:B------:R-:W-:Y:S01]  /*7590*/  UISETP.NE.AND UP0, UPT, UR53, -0x2, UPT ;  /* 0xfffffffe3500788c */ /* 0x000fe2000bf05270 */
[----:B------:R-:W-:Y:S08]  /*75a0*/  IADD3 R22, PT, PT, R22, 0x1, RZ ;  /* 0x0000000116167810 */ /* 0x000ff00007ffe0ff */
[----:B------:R-:W-:Y:S05]  /*75b0*/  BRA.U !UP0, `(.L_x_117) ;  /* 0x0000000108287547 */ /* 0x000fea000b800000 */
[----:B------:R-:W-:Y:S01]  /*75c0*/  ISETP.NE.AND P0, PT, R61, RZ, PT ;  /* 0x000000ff3d00720c */ /* 0x000fe20003f05270 */
[----:B------:R-:W-:Y:S01]  /*75d0*/  IMAD.U32 R2, RZ, RZ, UR52 ;  /* 0x00000034ff027e24 */ /* 0x000fe2000f8e00ff */
[----:B------:R-:W-:Y:S01]  /*75e0*/  UIADD3 UR4, UPT, UPT, UR52, 0x1, URZ ;  /* 0x0000000134047890 */ /* 0x000fe2000fffe0ff */
[----:B------:R-:W-:Y:S03]  /*75f0*/  IMAD.U32 R0, RZ, RZ, UR54 ;  /* 0x00000036ff007e24 */ /* 0x000fe6000f8e00ff */
[----:B------:R-:W-:Y:S04]  /*7600*/  UISETP.NE.AND UP0, UPT, UR4, 0x3, UPT ;  /* 0x000000030400788c */ /* 0x000fe8000bf05270 */
[----:B------:R-:W-:Y:S03]  /*7610*/  USEL UR52, UR4, URZ, UP0 ;  /* 0x000000ff04347287 */ /* 0x000fe60008000000 */
[----:B------:R-:W-:Y:S05]  /*7620*/  @P0 LEA R2, R2, UR44, 0x3 ;  /* 0x0000002c02020c11 */ /* 0x000fea000f8e18ff */
[----:B------:R-:W-:Y:S05]  /*7630*/  @P0 VIADD R2, R2, 0x68 ;  /* 0x0000006802020836 */ /* 0x000fea0000000000 */
[----:B------:R-:W-:Y:S04]  /*7640*/  @P0 PRMT R0, R0, 0x654, R2 ;  /* 0x0000065400000816 */ /* 0x000fe80000000002 */
[----:B------:R2:W-:Y:S03]  /*7650*/  @P0 SYNCS.ARRIVE.TRANS64.RED.A1T0 RZ, [R0+URZ], RZ ;  /* 0x000000ff00ff09a7 */ /* 0x0005e600081004ff */
.L_x_117:
[----:B------:R-:W-:Y:S01]  /*7660*/  R2UR UR6, R60 ;  /* 0x000000003c0672ca */ /* 0x000fe200000e0000 */
[----:B------:R-:W-:Y:S01]  /*7670*/  UIADD3 UR53, UPT, UPT, UR53, 0x2, URZ ;  /* 0x0000000235357890 */ /* 0x000fe2000fffe0ff */
[----:B------:R-:W-:Y:S02]  /*7680*/  R2UR UR5, R47 ;  /* 0x000000002f0572ca */ /* 0x000fe400000e0000 */
[----:B------:R-:W-:Y:S02]  /*7690*/  R2UR UR4, R48 ;  /* 0x00000000300472ca */ /* 0x000fe400000e0000 */
[----:B------:R-:W-:Y:S02]  /*76a0*/  R2UR UR36, R58 ;  /* 0x000000003a2472ca */ /* 0x000fe400000e0000 */
[----:B------:R-:W-:Y:S02]  /*76b0*/  ISETP.NE.AND P0, PT, R51, 0x2, PT ;  /* 0x000000023300780c */ /* 0x000fe40003f05270 */
[----:B------:R-:W-:Y:S02]  /*76c0*/  ISETP.NE.AND P1, PT, R22, 0x4, PT ;  /* 0x000000041600780c */ /* 0x000fe40003f25270 */
[----:B------:R-:W-:Y:S01]  /*76d0*/  SEL R2, RZ, 0x1, P0 ;  /* 0x00000001ff027807 */ /* 0x000fe20000000000 */
[----:B------:R-:W-:Y:S01]  /*76e0*/  UISETP.NE.AND UP0, UPT, UR6, URZ, UPT ;  /* 0x000000ff0600728c */ /* 0x000fe2000bf05270 */
[----:B--2---:R-:W-:Y:S01]  /*76f0*/  SEL R0, RZ, 0x1, P1 ;  /* 0x00000001ff007807 */ /* 0x004fe20000800000 */
[----:B------:R-:W-:Y:S01]  /*7700*/  UIADD3 UR26, UPT, UPT, UR37, UR5, URZ ;  /* 0x00000005251a7290 */ /* 0x000fe2000fffe0ff */
[----:B------:R-:W-:Y:S01]  /*7710*/  LOP3.LUT R52, R52, R2, RZ, 0x3c, !PT ;  /* 0x0000000234347212 */ /* 0x000fe200078e3cff */
[----:B------:R-:W-:Y:S01]  /*7720*/  UIADD3 UR25, UPT, UPT, UR38, UR4, URZ ;  /* 0x0000000426197290 */ /* 0x000fe2000fffe0ff */
[----:B------:R-:W-:Y:S02]  /*7730*/  LOP3.LUT R53, R53, R0, RZ, 0x3c, !PT ;  /* 0x0000000035357212 */ /* 0x000fe400078e3cff */
[----:B------:R-:W-:Y:S02]  /*7740*/  SEL R51, R51, RZ, P0 ;  /* 0x000000ff33337207 */ /* 0x000fe40000000000 */
[----:B------:R-:W-:Y:S01]  /*7750*/  SEL R22, R22, RZ, P1 ;  /* 0x000000ff16167207 */ /* 0x000fe20000800000 */
[----:B------:R-:W-:Y:S06]  /*7760*/  BRA.U UP0, `(.L_x_118) ;  /* 0xffffffdd005c7547 */ /* 0x000fec000b83ffff */
[----:B------:R-:W-:-:S13]  /*7770*/  R2UR UR4, R49 ;  /* 0x00000000310472ca */ /* 0x000fda00000e0000 */
[----:B------:R-:W-:-:S09]  /*7780*/  UISETP.NE.AND UP0, UPT, UR4, URZ, UPT ;  /* 0x000000ff0400728c */ /* 0x000fd2000bf05270 */
[----:B------:R-:W-:Y:S05]  /*7790*/  BRA.U !UP0, `(.L_x_119) ;  /* 0x0000000108487547 */ /* 0x000fea000b800000 */
[----:B------:R-:W2:Y:S02]  /*77a0*/  LDCU.64 UR4, c[0x0][0x890] ;  /* 0x00011200ff0477ac */ /* 0x000ea40008000a00 */
[----:B--2---:R-:W-:-:S04]  /*77b0*/  UISETP.NE.U32.AND UP0, UPT, UR4, URZ, UPT ;  /* 0x000000ff0400728c */ /* 0x004fc8000bf05070 */
[----:B------:R-:W-:-:S09]  /*77c0*/  UISETP.NE.AND.EX UP0, UPT, UR5, URZ, UPT, UP0 ;  /* 0x000000ff0500728c */ /* 0x000fd2000bf05300 */
[----:B------:R-:W-:Y:S05]  /*77d0*/  BRA.U UP0, `(.L_x_120) ;  /* 0x00000001000c7547 */ /* 0x000fea000b800000 */
[----:B------:R-:W-:-:S13]  /*77e0*/  FSETP.NEU.AND P0, PT, R26, RZ, PT ;  /* 0x000000ff1a00720b */ /* 0x000fda0003f0d000 */
[----:B------:R-:W-:Y:S05]  /*77f0*/  @!P0 EXIT ;  /* 0x000000000000894d */ /* 0x000fea0003800000 */
[----:B------:R-:W-:Y:S05]  /*7800*/  BRA `(.L_x_119) ;  /* 0x00000000002c7947 */ /* 0x000fea0003800000 */
.L_x_120:
[----:B------:R-:W-:Y:S01]  /*7810*/  ISETP.NE.AND P0, PT, R50, RZ, PT ;  /* 0x000000ff3200720c */ /* 0x000fe20003f05270 */
[----:B------:R-:W-:-:S12]  /*7820*/  BSSY.RECONVERGENT B0, `(.L_x_119) ;  /* 0x0000009000007945 */ /* 0x000fd80003800200 */
[----:B------:R-:W-:Y:S05]  /*7830*/  @P0 BRA `(.L_x_121) ;  /* 0x0000000000140947 */ /* 0x000fea0003800000 */
[----:B------:R-:W2:Y:S02]  /*7840*/  LDCU.64 UR4, c[0x0][0x888] ;  /* 0x00011100ff0477ac */ /* 0x000ea40008000a00 */
[----:B--2---:R-:W-:-:S04]  /*7850*/  ISETP.NE.U32.AND P0, PT, RZ, UR4, PT ;  /* 0x00000004ff007c0c */ /* 0x004fc8000bf05070 */
[----:B------:R-:W-:-:S13]  /*7860*/  ISETP.NE.AND.EX P0, PT, RZ, UR5, PT, P0 ;  /* 0x00000005ff007c0c */ /* 0x000fda000bf05300 */
[----:B------:R-:W-:Y:S05]  /*7870*/  @!P0 EXIT ;  /* 0x000000000000894d */ /* 0x000fea0003800000 */
[----:B------:R-:W-:Y:S05]  /*7880*/  BRA `(.L_x_122) ;  /* 0x0000000000087947 */ /* 0x000fea0003800000 */
.L_x_121:
[----:B------:R-:W-:-:S13]  /*7890*/  FSETP.NEU.AND P0, PT, R26, RZ, PT ;  /* 0x000000ff1a00720b */ /* 0x000fda0003f0d000 */
[----:B------:R-:W-:Y:S05]  /*78a0*/  @!P0 EXIT ;  /* 0x000000000000894d */ /* 0x000fea0003800000 */
.L_x_122:
[----:B------:R-:W-:Y:S05]  /*78b0*/  BSYNC.RECONVERGENT B0 ;  /* 0x0000000000007941 */ /* 0x000fea0003800200 */
.L_x_119:
[----:B------:R-:W-:Y:S01]  /*78c0*/  ULEA UR4, UR52, UR44, 0x3 ;  /* 0x0000002c34047291 */ /* 0x000fe2000f8e18ff */
[----:B------:R-:W-:-:S04]  /*78d0*/  DEPBAR.LE SB0, 0x0 ;  /* 0x000080000000791a */ /* 0x000fc80000000000 */
[----:B------:R-:W-:-:S04]  /*78e0*/  UIADD3 UR4, UPT, UPT, UR4, 0x68, URZ ;  /* 0x0000006804047890 */ /* 0x000fc8000fffe0ff */
[----:B------:R-:W-:-:S09]  /*78f0*/  UPRMT UR4, UR54, 0x654, UR4 ;  /* 0x0000065436047896 */ /* 0x000fd20008000004 */
[----:B------:R-:W-:Y:S01]  /*7900*/  SYNCS.ARRIVE.TRANS64.RED.A1T0 RZ, [UR4], RZ ;  /* 0x000000ffffff79a7 */ /* 0x000fe20008100404 */
[----:B------:R-:W-:Y:S05]  /*7910*/  EXIT ;  /* 0x000000000000794d */ /* 0x000fea0003800000 */
.L_x_24:
[----:B--2---:R2:W3:Y:S02]  /*7920*/  SYNCS.PHASECHK.TRANS64.TRYWAIT P0, [R0+URZ+0x100], R2 ;  /* 0x00010002000075a7 */ /* 0x0044e400080011ff */
[----:B---3--:R-:W-:Y:S05]  /*7930*/  @!P0 NANOSLEEP.SYNCS 0x989680 ;  /* 0x009896800000895d */ /* 0x008fea0003900000 */
[----:B------:R-:W3:Y:S02]  /*7940*/  @!P0 SYNCS.PHASECHK.TRANS64 P0, [R0+URZ+0x100], R2 ;  /* 0x00010002000085a7 */ /* 0x000ee400080010ff */
[----:B---3--:R-:W-:Y:S05]  /*7950*/  @!P0 BRA `(.L_x_24) ;  /* 0xfffffffc00f08947 */ /* 0x008fea000383ffff */
[----:B------:R-:W-:Y:S05]  /*7960*/  BRA `(.L_x_123) ;  /* 0xffffff9c00d87947 */ /* 0x000fea000383ffff */
.L_x_27:
[----:B-1----:R-:W-:-:S07]  /*7970*/  MOV R0, UR33 ;  /* 0x0000002100007c02 */ /* 0x002fce0008000f00 */
.L_x_124:
[----:B-1----:R1:W2:Y:S02]  /*7980*/  SYNCS.PHASECHK.TRANS64.TRYWAIT P0, [R0+URZ+0x28], R3 ;  /* 0x00002803000075a7 */ /* 0x0022a400080011ff */
[----:B--2---:R-:W-:Y:S05]  /*7990*/  @!P0 NANOSLEEP.SYNCS 0x989680 ;  /* 0x009896800000895d */ /* 0x004fea0003900000 */
[----:B------:R-:W2:Y:S02]  /*79a0*/  @!P0 SYNCS.PHASECHK.TRANS64 P0, [R0+URZ+0x28], R3 ;  /* 0x00002803000085a7 */ /* 0x000ea400080010ff */
[----:B--2---:R-:W-:Y:S05]  /*79b0*/  @!P0 BRA `(.L_x_124) ;  /* 0xfffffffc00f08947 */ /* 0x004fea000383ffff */
[----:B------:R-:W-:Y:S05]  /*79c0*/  BRA `(.L_x_26) ;  /* 0xffffffa000207947 */ /* 0x000fea000383ffff */
.L_x_34:
[----:B-1----:R-:W-:-:S07]  /*79d0*/  MOV R0, UR33 ;  /* 0x0000002100007c02 */ /* 0x002fce0008000f00 */
.L_x_125:
[----:B-1----:R1:W2:Y:S02]  /*79e0*/  SYNCS.PHASECHK.TRANS64.TRYWAIT P0, [R0+URZ+0x28], R3 ;  /* 0x00002803000075a7 */ /* 0x0022a400080011ff */
[----:B--2---:R-:W-:Y:S05]  /*79f0*/  @!P0 NANOSLEEP.SYNCS 0x989680 ;  /* 0x009896800000895d */ /* 0x004fea0003900000 */
[----:B------:R-:W2:Y:S02]  /*7a00*/  @!P0 SYNCS.PHASECHK.TRANS64 P0, [R0+URZ+0x28], R3 ;  /* 0x00002803000085a7 */ /* 0x000ea400080010ff */
[----:B--2---:R-:W-:Y:S05]  /*7a10*/  @!P0 BRA `(.L_x_125) ;  /* 0xfffffffc00f08947 */ /* 0x004fea000383ffff */
[----:B------:R-:W-:Y:S05]  /*7a20*/  BRA `(.L_x_33) ;  /* 0xffffffa400147947 */ /* 0x000fea000383ffff */
.L_x_39:
[----:B-1----:R1:W2:Y:S02]  /*7a30*/  SYNCS.PHASECHK.TRANS64.TRYWAIT P0, [R3+URZ+0x90], R0 ;  /* 0x00009000030075a7 */ /* 0x0022a400080011ff */
[----:B--2---:R-:W-:Y:S05]  /*7a40*/  @!P0 NANOSLEEP.SYNCS 0x989680 ;  /* 0x009896800000895d */ /* 0x004fea0003900000 */
[----:B------:R-:W2:Y:S02]  /*7a50*/  @!P0 SYNCS.PHASECHK.TRANS64 P0, [R3+URZ+0x90], R0 ;  /* 0x00009000030085a7 */ /* 0x000ea400080010ff */
[----:B--2---:R-:W-:Y:S05]  /*7a60*/  @!P0 BRA `(.L_x_39) ;  /* 0xfffffffc00f08947 */ /* 0x004fea000383ffff */
[----:B------:R-:W-:Y:S05]  /*7a70*/  BRA `(.L_x_126) ;  /* 0xffffffa400e87947 */ /* 0x000fea000383ffff */
.L_x_43:
[----:B------:R-:W-:-:S07]  /*7a80*/  MOV R0, UR4 ;  /* 0x0000000400007c02 */ /* 0x000fce0008000f00 */
.L_x_127:
[----:B-1----:R1:W2:Y:S02]  /*7a90*/  SYNCS.PHASECHK.TRANS64.TRYWAIT P0, [R0+URZ], R2 ;  /* 0x00000002000075a7 */ /* 0x0022a400080011ff */
[----:B--2---:R-:W-:Y:S05]  /*7aa0*/  @!P0 NANOSLEEP.SYNCS 0x989680 ;  /* 0x009896800000895d */ /* 0x004fea0003900000 */
[----:B------:R-:W2:Y:S02]  /*7ab0*/  @!P0 SYNCS.PHASECHK.TRANS64 P0, [R0+URZ], R2 ;  /* 0x00000002000085a7 */ /* 0x000ea400080010ff */
[----:B--2---:R-:W-:Y:S05]  /*7ac0*/  @!P0 BRA `(.L_x_127) ;  /* 0xfffffffc00f08947 */ /* 0x004fea000383ffff */
[----:B------:R-:W-:Y:S05]  /*7ad0*/  BRA `(.L_x_128) ;  /* 0xffffffac00947947 */ /* 0x000fea000383ffff */
.L_x_44:
[----:B------:R-:W-:-:S07]  /*7ae0*/  MOV R0, UR5 ;  /* 0x0000000500007c02 */ /* 0x000fce0008000f00 */
.L_x_129:
[----:B-1----:R1:W2:Y:S02]  /*7af0*/  SYNCS.PHASECHK.TRANS64.TRYWAIT P0, [R0+URZ], R3 ;  /* 0x00000003000075a7 */ /* 0x0022a400080011ff */
[----:B--2---:R-:W-:Y:S05]  /*7b00*/  @!P0 NANOSLEEP.SYNCS 0x989680 ;  /* 0x009896800000895d */ /* 0x004fea0003900000 */
[----:B------:R-:W2:Y:S02]  /*7b10*/  @!P0 SYNCS.PHASECHK.TRANS64 P0, [R0+URZ], R3 ;  /* 0x00000003000085a7 */ /* 0x000ea400080010ff */
[----:B--2---:R-:W-:Y:S05]  /*7b20*/  @!P0 BRA `(.L_x_129) ;  /* 0xfffffffc00f08947 */ /* 0x004fea000383ffff */
[----:B------:R-:W-:Y:S05]  /*7b30*/  BRA `(.L_x_130) ;  /* 0xffffffac00a07947 */ /* 0x000fea000383ffff */
.L_x_45:
[----:B------:R-:W-:-:S07]  /*7b40*/  MOV R0, UR5 ;  /* 0x0000000500007c02 */ /* 0x000fce0008000f00 */
.L_x_131:
[----:B-1----:R1:W2:Y:S02]  /*7b50*/  SYNCS.PHASECHK.TRANS64.TRYWAIT P0, [R0+URZ], R3 ;  /* 0x00000003000075a7 */ /* 0x0022a400080011ff */
[----:B--2---:R-:W-:Y:S05]  /*7b60*/  @!P0 NANOSLEEP.SYNCS 0x989680 ;  /* 0x009896800000895d */ /* 0x004fea0003900000 */
[----:B------:R-:W2:Y:S02]  /*7b70*/  @!P0 SYNCS.PHASECHK.TRANS64 P0, [R0+URZ], R3 ;  /* 0x00000003000085a7 */ /* 0x000ea400080010ff */
[----:B--2---:R-:W-:Y:S05]  /*7b80*/  @!P0 BRA `(.L_x_131) ;  /* 0xfffffffc00f08947 */ /* 0x004fea000383ffff */
[----:B------:R-:W-:Y:S05]  /*7b90*/  BRA `(.L_x_132) ;  /* 0xffffffac00ac7947 */ /* 0x000fea000383ffff */
.L_x_46:
[----:B------:R-:W-:-:S07]  /*7ba0*/  MOV R0, UR5 ;  /* 0x0000000500007c02 */ /* 0x000fce0008000f00 */
.L_x_133:
[----:B-1----:R1:W2:Y:S02]  /*7bb0*/  SYNCS.PHASECHK.TRANS64.TRYWAIT P0, [R0+URZ], R3 ;  /* 0x00000003000075a7 */ /* 0x0022a400080011ff */
[----:B--2---:R-:W-:Y:S05]  /*7bc0*/  @!P0 NANOSLEEP.SYNCS 0x989680 ;  /* 0x009896800000895d */ /* 0x004fea0003900000 */
[----:B------:R-:W2:Y:S02]  /*7bd0*/  @!P0 SYNCS.PHASECHK.TRANS64 P0, [R0+URZ], R3 ;  /* 0x00000003000085a7 */ /* 0x000ea400080010ff */
[----:B--2---:R-:W-:Y:S05]  /*7be0*/  @!P0 BRA `(.L_x_133) ;  /* 0xfffffffc00f08947 */ /* 0x004fea000383ffff */
[----:B------:R-:W-:Y:S05]  /*7bf0*/  BRA `(.L_x_134) ;  /* 0xffffffac00b87947 */ /* 0x000fea000383ffff */
.L_x_49:
[----:B-1----:R1:W2:Y:S02]  /*7c00*/  SYNCS.PHASECHK.TRANS64.TRYWAIT P0, [R2+URZ+0xf0], R4 ;  /* 0x0000f004020075a7 */ /* 0x0022a400080011ff */
[----:B--2---:R-:W-:Y:S05]  /*7c10*/  @!P0 NANOSLEEP.SYNCS 0x989680 ;  /* 0x009896800000895d */ /* 0x004fea0003900000 */
[----:B------:R-:W2:Y:S02]  /*7c20*/  @!P0 SYNCS.PHASECHK.TRANS64 P0, [R2+URZ+0xf0], R4 ;  /* 0x0000f004020085a7 */ /* 0x000ea400080010ff */
[----:B--2---:R-:W-:Y:S05]  /*7c30*/  @!P0 BRA `(.L_x_49) ;  /* 0xfffffffc00f08947 */ /* 0x004fea000383ffff */
[----:B------:R-:W-:Y:S05]  /*7c40*/  BRA `(.L_x_135) ;  /* 0xffffffb000147947 */ /* 0x000fea000383ffff */
.L_x_50:
[----:B------:R-:W-:-:S07]  /*7c50*/  MOV R2, UR4 ;  /* 0x0000000400027c02 */ /* 0x000fce0008000f00 */
.L_x_136:
[----:B-1----:R1:W2:Y:S02]  /*7c60*/  SYNCS.PHASECHK.TRANS64.TRYWAIT P0, [R2+URZ+0xa0], R5 ;  /* 0x0000a005020075a7 */ /* 0x0022a400080011ff */
[----:B--2---:R-:W-:Y:S05]  /*7c70*/  @!P0 NANOSLEEP.SYNCS 0x989680 ;  /* 0x009896800000895d */ /* 0x004fea0003900000 */
[----:B------:R-:W2:Y:S02]  /*7c80*/  @!P0 SYNCS.PHASECHK.TRANS64 P0, [R2+URZ+0xa0], R5 ;  /* 0x0000a005020085a7 */ /* 0x000ea400080010ff */
[----:B--2---:R-:W-:Y:S05]  /*7c90*/  @!P0 BRA `(.L_x_136) ;  /* 0xfffffffc00f08947 */ /* 0x004fea000383ffff */
[----:B------:R-:W-:Y:S05]  /*7ca0*/  BRA `(.L_x_137) ;  /* 0xffffffb000247947 */ /* 0x000fea000383ffff */
.L_x_51:
[----:B-1----:R1:W2:Y:S02]  /*7cb0*/  SYNCS.PHASECHK.TRANS64.TRYWAIT P1, [R2+URZ+0x90], R4 ;  /* 0x00009004020075a7 */ /* 0x0022a400080211ff */
[----:B--2---:R-:W-:Y:S05]  /*7cc0*/  @!P1 NANOSLEEP.SYNCS 0x989680 ;  /* 0x009896800000995d */ /* 0x004fea0003900000 */
[----:B------:R-:W2:Y:S02]  /*7cd0*/  @!P1 SYNCS.PHASECHK.TRANS64 P1, [R2+URZ+0x90], R4 ;  /* 0x00009004020095a7 */ /* 0x000ea400080210ff */
[----:B--2---:R-:W-:Y:S05]  /*7ce0*/  @!P1 BRA `(.L_x_51) ;  /* 0xfffffffc00f09947 */ /* 0x004fea000383ffff */
[----:B------:R-:W-:Y:S05]  /*7cf0*/  BRA `(.L_x_138) ;  /* 0xffffffb000547947 */ /* 0x000fea000383ffff */
.L_x_54:
[----:B------:R-:W-:-:S07]  /*7d00*/  MOV R0, UR4 ;  /* 0x0000000400007c02 */ /* 0x000fce0008000f00 */
.L_x_139:
[----:B-1----:R1:W2:Y:S02]  /*7d10*/  SYNCS.PHASECHK.TRANS64.TRYWAIT P0, [R0+URZ+0xa0], R2 ;  /* 0x0000a002000075a7 */ /* 0x0022a400080011ff */
[----:B--2---:R-:W-:Y:S05]  /*7d20*/  @!P0 NANOSLEEP.SYNCS 0x989680 ;  /* 0x009896800000895d */ /* 0x004fea0003900000 */
[----:B------:R-:W2:Y:S02]  /*7d30*/  @!P0 SYNCS.PHASECHK.TRANS64 P0, [R0+URZ+0xa0], R2 ;  /* 0x0000a002000085a7 */ /* 0x000ea400080010ff */
[----:B--2---:R-:W-:Y:S05]  /*7d40*/  @!P0 BRA `(.L_x_139) ;  /* 0xfffffffc00f08947 */ /* 0x004fea000383ffff */
[----:B------:R-:W-:Y:S05]  /*7d50*/  BRA `(.L_x_53) ;  /* 0xffffffb000a87947 */ /* 0x000fea000383ffff */
.L_x_61:
[----:B-1----:R1:W2:Y:S02]  /*7d60*/  SYNCS.PHASECHK.TRANS64.TRYWAIT P1, [R0+URZ+0x90], R2 ;  /* 0x00009002000075a7 */ /* 0x0022a400080211ff */
[----:B--2---:R-:W-:Y:S05]  /*7d70*/  @!P1 NANOSLEEP.SYNCS 0x989680 ;  /* 0x009896800000995d */ /* 0x004fea0003900000 */
[----:B------:R-:W2:Y:S02]  /*7d80*/  @!P1 SYNCS.PHASECHK.TRANS64 P1, [R0+URZ+0x90], R2 ;  /* 0x00009002000095a7 */ /* 0x000ea400080210ff */
[----:B--2---:R-:W-:Y:S05]  /*7d90*/  @!P1 BRA `(.L_x_61) ;  /* 0xfffffffc00f09947 */ /* 0x004fea000383ffff */
[----:B------:R-:W-:Y:S05]  /*7da0*/  BRA `(.L_x_140) ;  /* 0xffffffb8003c7947 */ /* 0x000fea000383ffff */
.L_x_62:
[----:B------:R-:W-:-:S07]  /*7db0*/  MOV R2, UR46 ;  /* 0x0000002e00027c02 */ /* 0x000fce0008000f00 */
.L_x_141:
[----:B-1----:R1:W2:Y:S02]  /*7dc0*/  SYNCS.PHASECHK.TRANS64.TRYWAIT P0, [R2+URZ+0xd0], R0 ;  /* 0x0000d000020075a7 */ /* 0x0022a400080011ff */
[----:B--2---:R-:W-:Y:S05]  /*7dd0*/  @!P0 NANOSLEEP.SYNCS 0x989680 ;  /* 0x009896800000895d */ /* 0x004fea0003900000 */
[----:B------:R-:W2:Y:S02]  /*7de0*/  @!P0 SYNCS.PHASECHK.TRANS64 P0, [R2+URZ+0xd0], R0 ;  /* 0x0000d000020085a7 */ /* 0x000ea400080010ff */
[----:B--2---:R-:W-:Y:S05]  /*7df0*/  @!P0 BRA `(.L_x_141) ;  /* 0xfffffffc00f08947 */ /* 0x004fea000383ffff */
[----:B------:R-:W-:Y:S05]  /*7e00*/  BRA `(.L_x_142) ;  /* 0xffffffb8008c7947 */ /* 0x000fea000383ffff */
.L_x_65:
[----:B------:R-:W-:Y:S07]  /*7e10*/  MOV R0, UR7 ;  /* 0x0000000700007c02 */ /* 0x000fee0008000f00 */
.L_x_143:
[----:B-1----:R1:W2:Y:S02]  /*7e20*/  SYNCS.PHASECHK.TRANS64.TRYWAIT P0, [R0+URZ], R2 ;  /* 0x00000002000075a7 */ /* 0x0022a400080011ff */
[----:B--2---:R-:W-:Y:S05]  /*7e30*/  @!P0 NANOSLEEP.SYNCS 0x989680 ;  /* 0x009896800000895d */ /* 0x004fea0003900000 */
[----:B------:R-:W2:Y:S02]  /*7e40*/  @!P0 SYNCS.PHASECHK.TRANS64 P0, [R0+URZ], R2 ;  /* 0x00000002000085a7 */ /* 0x000ea400080010ff */
[----:B--2---:R-:W-:Y:S05]  /*7e50*/  @!P0 BRA `(.L_x_143) ;  /* 0xfffffffc00f08947 */ /* 0x004fea000383ffff */
[----:B------:R-:W-:Y:S05]  /*7e60*/  BRA `(.L_x_64) ;  /* 0xffffffb800a87947 */ /* 0x000fea000383ffff */
.L_x_68:
[----:B------:R-:W-:-:S07]  /*7e70*/  MOV R0, UR4 ;  /* 0x0000000400007c02 */ /* 0x000fce0008000f00 */
.L_x_144:
[----:B--2---:R2:W4:Y:S02]  /*7e80*/  SYNCS.PHASECHK.TRANS64.TRYWAIT P0, [R0+URZ], R2 ;  /* 0x00000002000075a7 */ /* 0x00452400080011ff */
[----:B----4-:R-:W-:Y:S05]  /*7e90*/  @!P0 NANOSLEEP.SYNCS 0x989680 ;  /* 0x009896800000895d */ /* 0x010fea0003900000 */
[----:B------:R-:W4:Y:S02]  /*7ea0*/  @!P0 SYNCS.PHASECHK.TRANS64 P0, [R0+URZ], R2 ;  /* 0x00000002000085a7 */ /* 0x000f2400080010ff */
[----:B----4-:R-:W-:Y:S05]  /*7eb0*/  @!P0 BRA `(.L_x_144) ;  /* 0xfffffffc00f08947 */ /* 0x010fea000383ffff */
[----:B------:R-:W-:Y:S05]  /*7ec0*/  BRA `(.L_x_145) ;  /* 0xffffffbc00d47947 */ /* 0x000fea000383ffff */
.L_x_69:
[----:B------:R-:W-:-:S07]  /*7ed0*/  MOV R0, UR5 ;  /* 0x0000000500007c02 */ /* 0x000fce0008000f00 */
.L_x_146:
[----:B-1----:R1:W2:Y:S02]  /*7ee0*/  SYNCS.PHASECHK.TRANS64.TRYWAIT P0, [R0+URZ], R3 ;  /* 0x00000003000075a7 */ /* 0x0022a400080011ff */
[----:B--2---:R-:W-:Y:S05]  /*7ef0*/  @!P0 NANOSLEEP.SYNCS 0x989680 ;  /* 0x009896800000895d */ /* 0x004fea0003900000 */
[----:B------:R-:W2:Y:S02]  /*7f00*/  @!P0 SYNCS.PHASECHK.TRANS64 P0, [R0+URZ], R3 ;  /* 0x00000003000085a7 */ /* 0x000ea400080010ff */
[----:B--2---:R-:W-:Y:S05]  /*7f10*/  @!P0 BRA `(.L_x_146) ;  /* 0xfffffffc00f08947 */ /* 0x004fea000383ffff */
[----:B------:R-:W-:Y:S05]  /*7f20*/  BRA `(.L_x_147) ;  /* 0xffffffbc00e07947 */ /* 0x000fea000383ffff */
.L_x_70:
[----:B------:R-:W-:-:S07]  /*7f30*/  MOV R0, UR5 ;  /* 0x0000000500007c02 */ /* 0x000fce0008000f00 */
.L_x_148:
[----:B-1----:R1:W2:Y:S02]  /*7f40*/  SYNCS.PHASECHK.TRANS64.TRYWAIT P0, [R0+URZ], R3 ;  /* 0x00000003000075a7 */ /* 0x0022a400080011ff */
[----:B--2---:R-:W-:Y:S05]  /*7f50*/  @!P0 NANOSLEEP.SYNCS 0x989680 ;  /* 0x009896800000895d */ /* 0x004fea0003900000 */
[----:B------:R-:W2:Y:S02]  /*7f60*/  @!P0 SYNCS.PHASECHK.TRANS64 P0, [R0+URZ], R3 ;  /* 0x00000003000085a7 */ /* 0x000ea400080010ff */
[----:B--2---:R-:W-:Y:S05]  /*7f70*/  @!P0 BRA `(.L_x_148) ;  /* 0xfffffffc00f08947 */ /* 0x004fea000383ffff */
[----:B------:R-:W-:Y:S05]  /*7f80*/  BRA `(.L_x_149) ;  /* 0xffffffbc00ec7947 */ /* 0x000fea000383ffff */
.L_x_71:
[----:B-1----:R-:W-:-:S07]  /*7f90*/  MOV R0, UR4 ;  /* 0x0000000400007c02 */ /* 0x002fce0008000f00 */
.L_x_150:
[----:B-1----:R1:W2:Y:S02]  /*7fa0*/  SYNCS.PHASECHK.TRANS64.TRYWAIT P0, [R0+URZ], R2 ;  /* 0x00000002000075a7 */ /* 0x0022a400080011ff */
[----:B--2---:R-:W-:Y:S05]  /*7fb0*/  @!P0 NANOSLEEP.SYNCS 0x989680 ;  /* 0x009896800000895d */ /* 0x004fea0003900000 */
[----:B------:R-:W2:Y:S02]  /*7fc0*/  @!P0 SYNCS.PHASECHK.TRANS64 P0, [R0+URZ], R2 ;  /* 0x00000002000085a7 */ /* 0x000ea400080010ff */
[----:B--2---:R-:W-:Y:S05]  /*7fd0*/  @!P0 BRA `(.L_x_150) ;  /* 0xfffffffc00f08947 */ /* 0x004fea000383ffff */
[----:B------:R-:W-:Y:S05]  /*7fe0*/  BRA `(.L_x_151) ;  /* 0xffffffbc00f87947 */ /* 0x000fea000383ffff */
.L_x_76:
[----:B---3--:R3:W1:Y:S02]  /*7ff0*/  SYNCS.PHASECHK.TRANS64.TRYWAIT P0, [R12+URZ+0x90], R0 ;  /* 0x000090000c0075a7 */ /* 0x00866400080011ff */
[----:B-1----:R-:W-:Y:S05]  /*8000*/  @!P0 NANOSLEEP.SYNCS 0x989680 ;  /* 0x009896800000895d */ /* 0x002fea0003900000 */
[----:B------:R-:W1:Y:S02]  /*8010*/  @!P0 SYNCS.PHASECHK.TRANS64 P0, [R12+URZ+0x90], R0 ;  /* 0x000090000c0085a7 */ /* 0x000e6400080010ff */
[----:B-1----:R-:W-:Y:S05]  /*8020*/  @!P0 BRA `(.L_x_76) ;  /* 0xfffffffc00f08947 */ /* 0x002fea000383ffff */
[----:B------:R-:W-:Y:S05]  /*8030*/  BRA `(.L_x_152) ;  /* 0xffffffc400087947 */ /* 0x000fea000383ffff */
.L_x_79:
[----:B-1----:R-:W-:Y:S07]  /*8040*/  MOV R0, UR24 ;  /* 0x0000001800007c02 */ /* 0x002fee0008000f00 */
.L_x_153:
[----:B-1----:R1:W2:Y:S02]  /*8050*/  SYNCS.PHASECHK.TRANS64.TRYWAIT P2, [R0+URZ+0x88], R6 ;  /* 0x00008806000075a7 */ /* 0x0022a400080411ff */
[----:B--2---:R-:W-:Y:S05]  /*8060*/  @!P2 NANOSLEEP.SYNCS 0x989680 ;  /* 0x009896800000a95d */ /* 0x004fea0003900000 */
[----:B------:R-:W2:Y:S02]  /*8070*/  @!P2 SYNCS.PHASECHK.TRANS64 P2, [R0+URZ+0x88], R6 ;  /* 0x000088060000a5a7 */ /* 0x000ea400080410ff */
[----:B--2---:R-:W-:Y:S05]  /*8080*/  @!P2 BRA `(.L_x_153) ;  /* 0xfffffffc00f0a947 */ /* 0x004fea000383ffff */
[----:B------:R-:W-:Y:S05]  /*8090*/  BRA `(.L_x_78) ;  /* 0xffffffc8006c7947 */ /* 0x000fea000383ffff */
.L_x_82:
[----:B------:R-:W-:Y:S07]  /*80a0*/  MOV R0, UR4 ;  /* 0x0000000400007c02 */ /* 0x000fee0008000f00 */
.L_x_154:
[----:B-1----:R1:W2:Y:S02]  /*80b0*/  SYNCS.PHASECHK.TRANS64.TRYWAIT P0, [R0+URZ+0x68], R9 ;  /* 0x00006809000075a7 */ /* 0x0022a400080011ff */
[----:B--2---:R-:W-:Y:S05]  /*80c0*/  @!P0 NANOSLEEP.SYNCS 0x989680 ;  /* 0x009896800000895d */ /* 0x004fea0003900000 */
[----:B------:R-:W2:Y:S02]  /*80d0*/  @!P0 SYNCS.PHASECHK.TRANS64 P0, [R0+URZ+0x68], R9 ;  /* 0x00006809000085a7 */ /* 0x000ea400080010ff */
[----:B--2---:R-:W-:Y:S05]  /*80e0*/  @!P0 BRA `(.L_x_154) ;  /* 0xfffffffc00f08947 */ /* 0x004fea000383ffff */
[----:B------:R-:W-:Y:S05]  /*80f0*/  BRA `(.L_x_155) ;  /* 0xffffffc800cc7947 */ /* 0x000fea000383ffff */
.L_x_83:
[----:B------:R-:W-:Y:S07]  /*8100*/  MOV R6, UR5 ;  /* 0x0000000500067c02 */ /* 0x000fee0008000f00 */
.L_x_156:
[----:B-1----:R1:W2:Y:S02]  /*8110*/  SYNCS.PHASECHK.TRANS64.TRYWAIT P0, [R6+URZ+0x68], R0 ;  /* 0x00006800060075a7 */ /* 0x0022a400080011ff */
[----:B--2---:R-:W-:Y:S05]  /*8120*/  @!P0 NANOSLEEP.SYNCS 0x989680 ;  /* 0x009896800000895d */ /* 0x004fea0003900000 */
[----:B------:R-:W2:Y:S02]  /*8130*/  @!P0 SYNCS.PHASECHK.TRANS64 P0, [R6+URZ+0x68], R0 ;  /* 0x00006800060085a7 */ /* 0x000ea400080010ff */
[----:B--2---:R-:W-:Y:S05]  /*8140*/  @!P0 BRA `(.L_x_156) ;  /* 0xfffffffc00f08947 */ /* 0x004fea000383ffff */
[----:B------:R-:W-:Y:S05]  /*8150*/  BRA `(.L_x_157) ;  /* 0xffffffcc00287947 */ /* 0x000fea000383ffff */
.L_x_85:
[----:B------:R-:W-:-:S07]  /*8160*/  MOV R0, UR4 ;  /* 0x0000000400007c02 */ /* 0x000fce0008000f00 */
.L_x_158:
[----:B-1----:R1:W2:Y:S02]  /*8170*/  SYNCS.PHASECHK.TRANS64.TRYWAIT P0, [R0+URZ], R2 ;  /* 0x00000002000075a7 */ /* 0x0022a400080011ff */
[----:B--2---:R-:W-:Y:S05]  /*8180*/  @!P0 NANOSLEEP.SYNCS 0x989680 ;  /* 0x009896800000895d */ /* 0x004fea0003900000 */
[----:B------:R-:W2:Y:S02]  /*8190*/  @!P0 SYNCS.PHASECHK.TRANS64 P0, [R0+URZ], R2 ;  /* 0x00000002000085a7 */ /* 0x000ea400080010ff */
[----:B--2---:R-:W-:Y:S05]  /*81a0*/  @!P0 BRA `(.L_x_158) ;  /* 0xfffffffc00f08947 */ /* 0x004fea000383ffff */
[----:B------:R-:W-:Y:S05]  /*81b0*/  BRA `(.L_x_159) ;  /* 0xffffffcc00b87947 */ /* 0x000fea000383ffff */
.L_x_86:
[----:B------:R-:W-:-:S07]  /*81c0*/  MOV R0, UR5 ;  /* 0x0000000500007c02 */ /* 0x000fce0008000f00 */
.L_x_160:
[----:B-1----:R1:W2:Y:S02]  /*81d0*/  SYNCS.PHASECHK.TRANS64.TRYWAIT P0, [R0+URZ], R2 ;  /* 0x00000002000075a7 */ /* 0x0022a400080011ff */
[----:B--2---:R-:W-:Y:S05]  /*81e0*/  @!P0 NANOSLEEP.SYNCS 0x989680 ;  /* 0x009896800000895d */ /* 0x004fea0003900000 */
[----:B------:R-:W2:Y:S02]  /*81f0*/  @!P0 SYNCS.PHASECHK.TRANS64 P0, [R0+URZ], R2 ;  /* 0x00000002000085a7 */ /* 0x000ea400080010ff */
[----:B--2---:R-:W-:Y:S05]  /*8200*/  @!P0 BRA `(.L_x_160) ;  /* 0xfffffffc00f08947 */ /* 0x004fea000383ffff */
[----:B------:R-:W-:Y:S05]  /*8210*/  BRA `(.L_x_161) ;  /* 0xffffffcc00c47947 */ /* 0x000fea000383ffff */
.L_x_88:
[----:B-1----:R1:W2:Y:S02]  /*8220*/  SYNCS.PHASECHK.TRANS64.TRYWAIT P0, [R0+URZ+0x90], R2 ;  /* 0x00009002000075a7 */ /* 0x0022a400080011ff */
[----:B--2---:R-:W-:Y:S05]  /*8230*/  @!P0 NANOSLEEP.SYNCS 0x989680 ;  /* 0x009896800000895d */ /* 0x004fea0003900000 */
[----:B------:R-:W2:Y:S02]  /*8240*/  @!P0 SYNCS.PHASECHK.TRANS64 P0, [R0+URZ+0x90], R2 ;  /* 0x00009002000085a7 */ /* 0x000ea400080010ff */
[----:B--2---:R-:W-:Y:S05]  /*8250*/  @!P0 BRA `(.L_x_88) ;  /* 0xfffffffc00f08947 */ /* 0x004fea000383ffff */
[----:B------:R-:W-:Y:S05]  /*8260*/  BRA `(.L_x_162) ;  /* 0xffffffd000b07947 */ /* 0x000fea000383ffff */
.L_x_98:
[----:B-1----:R1:W3:Y:S02]  /*8270*/  SYNCS.PHASECHK.TRANS64.TRYWAIT P1, [R2+URZ+0x50], R4 ;  /* 0x00005004020075a7 */ /* 0x0022e400080211ff */
[----:B---3--:R-:W-:Y:S05]  /*8280*/  @!P1 NANOSLEEP.SYNCS 0x989680 ;  /* 0x009896800000995d */ /* 0x008fea0003900000 */
[----:B------:R-:W3:Y:S02]  /*8290*/  @!P1 SYNCS.PHASECHK.TRANS64 P1, [R2+URZ+0x50], R4 ;  /* 0x00005004020095a7 */ /* 0x000ee400080210ff */
[----:B---3--:R-:W-:Y:S05]  /*82a0*/  @!P1 BRA `(.L_x_98) ;  /* 0xfffffffc00f09947 */ /* 0x008fea000383ffff */
[----:B------:R-:W-:Y:S05]  /*82b0*/  BRA `(.L_x_97) ;  /* 0xffffffe000207947 */ /* 0x000fea000383ffff */
.L_x_100:
[----:B-1----:R1:W2:Y:S02]  /*82c0*/  SYNCS.PHASECHK.TRANS64.TRYWAIT P0, [R27+URZ+0xb0], R3 ;  /* 0x0000b0031b0075a7 */ /* 0x0022a400080011ff */
[----:B--2---:R-:W-:Y:S05]  /*82d0*/  @!P0 NANOSLEEP.SYNCS 0x989680 ;  /* 0x009896800000895d */ /* 0x004fea0003900000 */
[----:B------:R-:W2:Y:S02]  /*82e0*/  @!P0 SYNCS.PHASECHK.TRANS64 P0, [R27+URZ+0xb0], R3 ;  /* 0x0000b0031b0085a7 */ /* 0x000ea400080010ff */
[----:B--2---:R-:W-:Y:S05]  /*82f0*/  @!P0 BRA `(.L_x_100) ;  /* 0xfffffffc00f08947 */ /* 0x004fea000383ffff */
[----:B------:R-:W-:Y:S05]  /*8300*/  BRA `(.L_x_99) ;  /* 0xffffffe000707947 */ /* 0x000fea000383ffff */
.L_x_111:
[----:B-1----:R1:W2:Y:S02]  /*8310*/  SYNCS.PHASECHK.TRANS64.TRYWAIT P0, [R2+URZ+0x50], R63 ;  /* 0x0000503f020075a7 */ /* 0x0022a400080011ff */
[----:B--2---:R-:W-:Y:S05]  /*8320*/  @!P0 NANOSLEEP.SYNCS 0x989680 ;  /* 0x009896800000895d */ /* 0x004fea0003900000 */
[----:B------:R-:W2:Y:S02]  /*8330*/  @!P0 SYNCS.PHASECHK.TRANS64 P0, [R2+URZ+0x50], R63 ;  /* 0x0000503f020085a7 */ /* 0x000ea400080010ff */
[----:B--2---:R-:W-:Y:S05]  /*8340*/  @!P0 BRA `(.L_x_111) ;  /* 0xfffffffc00f08947 */ /* 0x004fea000383ffff */
[----:B------:R-:W-:Y:S05]  /*8350*/  BRA `(.L_x_110) ;  /* 0xffffffe800847947 */ /* 0x000fea000383ffff */
        .weak           $__internal_0_$__cuda_sm10x_tcgen05_guardrail_trap_col_being_dealloced_not_returned_by_alloc
        .type           $__internal_0_$__cuda_sm10x_tcgen05_guardrail_trap_col_being_dealloced_not_returned_by_alloc,@function
        .size           $__internal_0_$__cuda_sm10x_tcgen05_guardrail_trap_col_being_dealloced_not_returned_by_alloc,($__internal_1_$__cuda_sm10x_tcgen05_guardrail_trap_phase_invalid_during_alloc - $__internal_0_$__cuda_sm10x_tcgen05_guardrail_trap_col_being_dealloced_not_returned_by_alloc)
$__internal_0_$__cuda_sm10x_tcgen05_guardrail_trap_col_being_dealloced_not_returned_by_alloc:
[----:B------:R-:W-:Y:S05]  /*8360*/  BPT.TRAP 0x1 ;  /* 0x000000040000795c */ /* 0x000fea0000300000 */
[----:B------:R-:W-:-:S04]  /*8370*/  HFMA2 R3, -RZ, RZ, 0, 0 ;  /* 0x00000000ff037431 */ /* 0x000fc800000001ff */
[----:B------:R-:W-:Y:S05]  /*8380*/  RET.REL.NODEC R2 `(_ZN7cutlass13device_kernelINS_4gemm6kernel13GemmUniversalIN4cute5tupleIJiiiiEEENS1_10collective13CollectiveMmaINS1_35MainloopSm100TmaUmmaWarpSpecializedILi5ELi2ELi4ENS5_IJNS4_1CILi1EEENSA_ILi2EEESB_EEEEENS5_IJNSA_ILi64EEESF_NSA_ILi128EEEEEENS_6half_tENS5_IJlSB_lEEESI_SJ_NS4_8TiledMMAINS4_8MMA_AtomIJNS4_20SM100_MMA_F16BF16_SSISI_SI_fLi64ELi64ELNS4_4UMMA5MajorE0ELSO_0ELNSN_7ScaleInE0ELSP_0EEEEEENS4_6LayoutINS5_IJSB_SB_SB_EEENS5_IJNSA_ILi0EEESU_SU_EEEEENS5_IJNS4_10UnderscoreESX_SX_EEEEENS4_23SM90_TMA_LOAD_MULTICASTENS4_14ComposedLayoutINS4_7SwizzleILi3ELi4ELi3EEENS4_18smem_ptr_flag_bitsILi16EEENSS_INS5_IJNSA_ILi8EEESF_EEENS5_IJSF_SB_EEEEEEEvNS4_8identityENS4_13SM90_TMA_LOADES1A_vS1B_EENS_8epilogue10collective18CollectiveEpilogueINS1E_23Sm100TmaWarpSpecializedILi3ELi2ELi16ELb1ELb0EEEJSH_NS5_IJNSS_ISF_SB_EENSS_INSA_ILi32EEESB_EEEEESI_SJ_SI_SJ_NS1E_6fusion15FusionCallbacksIS1I_NS1N_17LinearCombinationISI_fSI_fLNS_15FloatRoundStyleE2EEESH_S1M_JEEENS4_5SM1004TMEM4LOAD26SM100_TMEM_LOAD_16dp256b4xES1C_NS11_INS12_ILi2ELi4ELi3EEES15_NSS_INS5_IJS16_S1K_EEENS5_IJS1K_SB_EEEEEEENS4_17SM75_U32x4_LDSM_NENS4_14SM90_TMA_STOREES21_NS4_17SM90_U32x4_STSM_NENS4_39AutoVectorizingCopyWithAssumedAlignmentILi128EEEEEEvvEEEEvNT_6ParamsE) ;  /* 0xffffff7c021c7950 */ /* 0x000fea0003c3ffff */
        .weak           $__internal_1_$__cuda_sm10x_tcgen05_guardrail_trap_phase_invalid_during_alloc
        .type           $__internal_1_$__cuda_sm10x_tcgen05_guardrail_trap_phase_invalid_during_alloc,@function
        .size           $__internal_1_$__cuda_sm10x_tcgen05_guardrail_trap_phase_invalid_during_alloc,($__internal_2_$__cuda_sm10x_tcgen05_guardrail_trap_unallocated_columns_being_dealloced - $__internal_1_$__cuda_sm10x_tcgen05_guardrail_trap_phase_invalid_during_alloc)
$__internal_1_$__cuda_sm10x_tcgen05_guardrail_trap_phase_invalid_during_alloc:
[----:B------:R-:W-:Y:S05]  /*8390*/  BPT.TRAP 0x1 ;  /* 0x000000040000795c */ /* 0x000fea0000300000 */
[----:B------:R-:W-:-:S04]  /*83a0*/  MOV R5, 0x0 ;  /* 0x0000000000057802 */ /* 0x000fc80000000f00 */
[----:B------:R-:W-:Y:S05]  /*83b0*/  RET.REL.NODEC R4 `(_ZN7cutlass13device_kernelINS_4gemm6kernel13GemmUniversalIN4cute5tupleIJiiiiEEENS1_10collective13CollectiveMmaINS1_35MainloopSm100TmaUmmaWarpSpecializedILi5ELi2ELi4ENS5_IJNS4_1CILi1EEENSA_ILi2EEESB_EEEEENS5_IJNSA_ILi64EEESF_NSA_ILi128EEEEEENS_6half_tENS5_IJlSB_lEEESI_SJ_NS4_8TiledMMAINS4_8MMA_AtomIJNS4_20SM100_MMA_F16BF16_SSISI_SI_fLi64ELi64ELNS4_4UMMA5MajorE0ELSO_0ELNSN_7ScaleInE0ELSP_0EEEEEENS4_6LayoutINS5_IJSB_SB_SB_EEENS5_IJNSA_ILi0EEESU_SU_EEEEENS5_IJNS4_10UnderscoreESX_SX_EEEEENS4_23SM90_TMA_LOAD_MULTICASTENS4_14ComposedLayoutINS4_7SwizzleILi3ELi4ELi3EEENS4_18smem_ptr_flag_bitsILi16EEENSS_INS5_IJNSA_ILi8EEESF_EEENS5_IJSF_SB_EEEEEEEvNS4_8identityENS4_13SM90_TMA_LOADES1A_vS1B_EENS_8epilogue10collective18CollectiveEpilogueINS1E_23Sm100TmaWarpSpecializedILi3ELi2ELi16ELb1ELb0EEEJSH_NS5_IJNSS_ISF_SB_EENSS_INSA_ILi32EEESB_EEEEESI_SJ_SI_SJ_NS1E_6fusion15FusionCallbacksIS1I_NS1N_17LinearCombinationISI_fSI_fLNS_15FloatRoundStyleE2EEESH_S1M_JEEENS4_5SM1004TMEM4LOAD26SM100_TMEM_LOAD_16dp256b4xES1C_NS11_INS12_ILi2ELi4ELi3EEES15_NSS_INS5_IJS16_S1K_EEENS5_IJS1K_SB_EEEEEEENS4_17SM75_U32x4_LDSM_NENS4_14SM90_TMA_STOREES21_NS4_17SM90_U32x4_STSM_NENS4_39AutoVectorizingCopyWithAssumedAlignmentILi128EEEEEEvvEEEEvNT_6ParamsE) ;  /* 0xffffff7c04107950 */ /* 0x000fea0003c3ffff */
        .weak           $__internal_2_$__cuda_sm10x_tcgen05_guardrail_trap_unallocated_columns_being_dealloced
        .type           $__internal_2_$__cuda_sm10x_tcgen05_guardrail_trap_unallocated_columns_being_dealloced,@function
        .size           $__internal_2_$__cuda_sm10x_tcgen05_guardrail_trap_unallocated_columns_being_dealloced,(.L_x_164 - $__internal_2_$__cuda_sm10x_tcgen05_guardrail_trap_unallocated_columns_being_dealloced)
$__internal_2_$__cuda_sm10x_tcgen05_guardrail_trap_unallocated_columns_being_dealloced:
[----:B------:R-:W-:Y:S05]  /*83c0*/  BPT.TRAP 0x1 ;  /* 0x000000040000795c */ /* 0x000fea0000300000 */
[----:B------:R-:W-:-:S04]  /*83d0*/  HFMA2 R3, -RZ, RZ, 0, 0 ;  /* 0x00000000ff037431 */ /* 0x000fc800000001ff */
[----:B------:R-:W-:Y:S05]  /*83e0*/  RET.REL.NODEC R2 `(_ZN7cutlass13device_kernelINS_4gemm6kernel13GemmUniversalIN4cute5tupleIJiiiiEEENS1_10collective13CollectiveMmaINS1_35MainloopSm100TmaUmmaWarpSpecializedILi5ELi2ELi4ENS5_IJNS4_1CILi1EEENSA_ILi2EEESB_EEEEENS5_IJNSA_ILi64EEESF_NSA_ILi128EEEEEENS_6half_tENS5_IJlSB_lEEESI_SJ_NS4_8TiledMMAINS4_8MMA_AtomIJNS4_20SM100_MMA_F16BF16_SSISI_SI_fLi64ELi64ELNS4_4UMMA5MajorE0ELSO_0ELNSN_7ScaleInE0ELSP_0EEEEEENS4_6LayoutINS5_IJSB_SB_SB_EEENS5_IJNSA_ILi0EEESU_SU_EEEEENS5_IJNS4_10UnderscoreESX_SX_EEEEENS4_23SM90_TMA_LOAD_MULTICASTENS4_14ComposedLayoutINS4_7SwizzleILi3ELi4ELi3EEENS4_18smem_ptr_flag_bitsILi16EEENSS_INS5_IJNSA_ILi8EEESF_EEENS5_IJSF_SB_EEEEEEEvNS4_8identityENS4_13SM90_TMA_LOADES1A_vS1B_EENS_8epilogue10collective18CollectiveEpilogueINS1E_23Sm100TmaWarpSpecializedILi3ELi2ELi16ELb1ELb0EEEJSH_NS5_IJNSS_ISF_SB_EENSS_INSA_ILi32EEESB_EEEEESI_SJ_SI_SJ_NS1E_6fusion15FusionCallbacksIS1I_NS1N_17LinearCombinationISI_fSI_fLNS_15FloatRoundStyleE2EEESH_S1M_JEEENS4_5SM1004TMEM4LOAD26SM100_TMEM_LOAD_16dp256b4xES1C_NS11_INS12_ILi2ELi4ELi3EEES15_NSS_INS5_IJS16_S1K_EEENS5_IJS1K_SB_EEEEEEENS4_17SM75_U32x4_LDSM_NENS4_14SM90_TMA_STOREES21_NS4_17SM90_U32x4_STSM_NENS4_39AutoVectorizingCopyWithAssumedAlignmentILi128EEEEEEvvEEEEvNT_6ParamsE) ;  /* 0xffffff7c02047950 */ /* 0x000fea0003c3ffff */
.L_x_163:
[----:B------:R-:W-:-:S00]  /*83f0*/  BRA `(.L_x_163) ;  /* 0xfffffffc00fc7947 */ /* 0x000fc0000383ffff */
[----:B------:R-:W-:-:S00]  /*8400*/  NOP ;  /* 0x0000000000007918 */ /* 0x000fc00000000000 */
[----:B------:R-:W-:-:S00]  /*8410*/  NOP ;  /* 0x0000000000007918 */ /* 0x000fc00000000000 */
[----:B------:R-:W-:-:S00]  /*8420*/  NOP ;  /* 0x0000000000007918 */ /* 0x000fc00000000000 */
[----:B------:R-:W-:-:S00]  /*8430*/  NOP ;  /* 0x0000000000007918 */ /* 0x000fc00000000000 */
[----:B------:R-:W-:-:S00]  /*8440*/  NOP ;  /* 0x0000000000007918 */ /* 0x000fc00000000000 */
[----:B------:R-:W-:-:S00]  /*8450*/  NOP ;  /* 0x0000000000007918 */ /* 0x000fc00000000000 */
[----:B------:R-:W-:-:S00]  /*8460*/  NOP ;  /* 0x0000000000007918 */ /* 0x000fc00000000000 */
[----:B------:R-:W-:-:S00]  /*8470*/  NOP ;  /* 0x0000000000007918 */ /* 0x000fc00000000000 */
.L_x_164:


//--------------------- .nv.global.init           --------------------------
	.section	.nv.global.init,"aw",@progbits
.nv.global.init:
	.type		$str$27,@object
	.size		$str$27,($str$28 - $str$27)
$str$27:
        /*0000*/ 	.byte	0x28, 0x61, 0x64, 0x64, 0x72, 0x65, 0x73, 0x73, 0x20, 0x26, 0x20, 0x6d, 0x61, 0x73, 0x6b, 0x29
        /*0010*/ 	.byte	0x20, 0x3d, 0x3d, 0x20, 0x30, 0x00
	.type		$str$28,@object
	.size		$str$28,($str$26 - $str$28)
$str$28:
        /*0016*/ 	.byte	0x2f, 0x74, 0x6d, 0x70, 0x2f, 0x63, 0x75, 0x74, 0x6c, 0x61, 0x73, 0x73, 0x5f, 0x73, 0x77, 0x65
        /*0026*/ 	.byte	0x65, 0x70, 0x5f, 0x73, 0x72, 0x63, 0x2f, 0x69, 0x6e, 0x63, 0x6c, 0x75, 0x64, 0x65, 0x2f, 0x63
        /*0036*/ 	.byte	0x75, 0x74, 0x65, 0x2f, 0x70, 0x6f, 0x69, 0x6e, 0x74, 0x65, 0x72, 0x5f, 0x66, 0x6c, 0x61, 0x67
        /*0046*/ 	.byte	0x67, 0x65, 0x64, 0x2e, 0x68, 0x70, 0x70, 0x00
	.type		$str$26,@object
	.size		$str$26,($str$25 - $str$26)
$str$26:
        /*004e*/ 	.byte	0x2f, 0x74, 0x6d, 0x70, 0x2f, 0x63, 0x75, 0x74, 0x6c, 0x61, 0x73, 0x73, 0x5f, 0x73, 0x77, 0x65
        /*005e*/ 	.byte	0x65, 0x70, 0x5f, 0x73, 0x72, 0x63, 0x2f, 0x69, 0x6e, 0x63, 0x6c, 0x75, 0x64, 0x65, 0x2f, 0x63
        /*006e*/ 	.byte	0x75, 0x74, 0x65, 0x2f, 0x61, 0x74, 0x6f, 0x6d, 0x2f, 0x63, 0x6f, 0x70, 0x79, 0x5f, 0x74, 0x72
        /*007e*/ 	.byte	0x61, 0x69, 0x74, 0x73, 0x5f, 0x73, 0x6d, 0x31, 0x30, 0x30, 0x2e, 0x68, 0x70, 0x70, 0x00
	.type		$str$25,@object
	.size		$str$25,(__unnamed_1 - $str$25)
$str$25:
        /*008d*/ 	.byte	0x28, 0x28, 0x75, 0x69, 0x6e, 0x74, 0x33, 0x32, 0x5f, 0x74, 0x28, 0x74, 0x68, 0x72, 0x65, 0x61
        /*009d*/ 	.byte	0x64, 0x49, 0x64, 0x78, 0x2e, 0x78, 0x29, 0x20, 0x2f, 0x20, 0x33, 0x32, 0x29, 0x20, 0x25, 0x20
        /*00ad*/ 	.byte	0x34, 0x29, 0x20, 0x3d, 0x3d, 0x20, 0x28, 0x28, 0x28, 0x74, 0x6d, 0x65, 0x6d, 0x5f, 0x61, 0x64
        /*00bd*/ 	.byte	0x64, 0x72, 0x20, 0x3e, 0x3e, 0x20, 0x31, 0x36, 0x29, 0x20, 0x2f, 0x20, 0x33, 0x32, 0x29, 0x20
        /*00cd*/ 	.byte	0x25, 0x20, 0x34, 0x29, 0x00
	.type		__unnamed_1,@object
	.size		__unnamed_1,(__unnamed_2 - __unnamed_1)
__unnamed_1:
        /*00d2*/ 	.byte	0x61, 0x75, 0x74, 0x6f, 0x20, 0x63, 0x75, 0x74, 0x65, 0x3a, 0x3a, 0x61, 0x73, 0x5f, 0x70, 0x6f
        /* <DEDUP_REMOVED lines=24> */
        /*0262*/ 	.byte	0x3e, 0x3e, 0x3e, 0x5d, 0x00
	.type		__unnamed_2,@object
	.size		__unnamed_2,(.L_2 - __unnamed_2)
__unnamed_2:
        /* <DEDUP_REMOVED lines=46> */
.L_2:


//--------------------- .nv.shared._ZN7cutlass13device_kernelINS_4gemm6kernel13GemmUniversalIN4cute5tupleIJiiiiEEENS1_10collective13CollectiveMmaINS1_35MainloopSm100TmaUmmaWarpSpecializedILi5ELi2ELi4ENS5_IJNS4_1CILi1EEENSA_ILi2EEESB_EEEEENS5_IJNSA_ILi64EEESF_NSA_ILi128EEEEEENS_6half_tENS5_IJlSB_lEEESI_SJ_NS4_8TiledMMAINS4_8MMA_AtomIJNS4_20SM100_MMA_F16BF16_SSISI_SI_fLi64ELi64ELNS4_4UMMA5MajorE0ELSO_0ELNSN_7ScaleInE0ELSP_0EEEEEENS4_6LayoutINS5_IJSB_SB_SB_EEENS5_IJNSA_ILi0EEESU_SU_EEEEENS5_IJNS4_10UnderscoreESX_SX_EEEEENS4_23SM90_TMA_LOAD_MULTICASTENS4_14ComposedLayoutINS4_7SwizzleILi3ELi4ELi3EEENS4_18smem_ptr_flag_bitsILi16EEENSS_INS5_IJNSA_ILi8EEESF_EEENS5_IJSF_SB_EEEEEEEvNS4_8identityENS4_13SM90_TMA_LOADES1A_vS1B_EENS_8epilogue10collective18CollectiveEpilogueINS1E_23Sm100TmaWarpSpecializedILi3ELi2ELi16ELb1ELb0EEEJSH_NS5_IJNSS_ISF_SB_EENSS_INSA_ILi32EEESB_EEEEESI_SJ_SI_SJ_NS1E_6fusion15FusionCallbacksIS1I_NS1N_17LinearCombinationISI_fSI_fLNS_15FloatRoundStyleE2EEESH_S1M_JEEENS4_5SM1004TMEM4LOAD26SM100_TMEM_LOAD_16dp256b4xES1C_NS11_INS12_ILi2ELi4ELi3EEES15_NSS_INS5_IJS16_S1K_EEENS5_IJS1K_SB_EEEEEEENS4_17SM75_U32x4_LDSM_NENS4_14SM90_TMA_STOREES21_NS4_17SM90_U32x4_STSM_NENS4_39AutoVectorizingCopyWithAssumedAlignmentILi128EEEEEEvvEEEEvNT_6ParamsE --------------------------
	.section	.nv.shared._ZN7cutlass13device_kernelINS_4gemm6kernel13GemmUniversalIN4cute5tupleIJiiiiEEENS1_10collective13CollectiveMmaINS1_35MainloopSm100TmaUmmaWarpSpecializedILi5ELi2ELi4ENS5_IJNS4_1CILi1EEENSA_ILi2EEESB_EEEEENS5_IJNSA_ILi64EEESF_NSA_ILi128EEEEEENS_6half_tENS5_IJlSB_lEEESI_SJ_NS4_8TiledMMAINS4_8MMA_AtomIJNS4_20SM100_MMA_F16BF16_SSISI_SI_fLi64ELi64ELNS4_4UMMA5MajorE0ELSO_0ELNSN_7ScaleInE0ELSP_0EEEEEENS4_6LayoutINS5_IJSB_SB_SB_EEENS5_IJNSA_ILi0EEESU_SU_EEEEENS5_IJNS4_10UnderscoreESX_SX_EEEEENS4_23SM90_TMA_LOAD_MULTICASTENS4_14ComposedLayoutINS4_7SwizzleILi3ELi4ELi3EEENS4_18smem_ptr_flag_bitsILi16EEENSS_INS5_IJNSA_ILi8EEESF_EEENS5_IJSF_SB_EEEEEEEvNS4_8identityENS4_13SM90_TMA_LOADES1A_vS1B_EENS_8epilogue10collective18CollectiveEpilogueINS1E_23Sm100TmaWarpSpecializedILi3ELi2ELi16ELb1ELb0EEEJSH_NS5_IJNSS_ISF_SB_EENSS_INSA_ILi32EEESB_EEEEESI_SJ_SI_SJ_NS1E_6fusion15FusionCallbacksIS1I_NS1N_17LinearCombinationISI_fSI_fLNS_15FloatRoundStyleE2EEESH_S1M_JEEENS4_5SM1004TMEM4LOAD26SM100_TMEM_LOAD_16dp256b4xES1C_NS11_INS12_ILi2ELi4ELi3EEES15_NSS_INS5_IJS16_S1K_EEENS5_IJS1K_SB_EEEEEEENS4_17SM75_U32x4_LDSM_NENS4_14SM90_TMA_STOREES21_NS4_17SM90_U32x4_STSM_NENS4_39AutoVectorizingCopyWithAssumedAlignmentILi128EEEEEEvvEEEEvNT_6ParamsE,"aw",@nobits
	.sectionflags	@""
	.align	16
	.zero		1024


//--------------------- .nv.shared.reserved.0     --------------------------
	.section	.nv.shared.reserved.0,"aw",@nobits
	.weak		__nv_reservedSMEM_offset_0_alias
	.size		__nv_reservedSMEM_offset_0_alias, 0, 64
	.other		__nv_reservedSMEM_offset_0_alias,@"STO_CUDA_RESERVED_SHARED STV_DEFAULT"
__nv_reservedSMEM_offset_0_alias:
	.zero		0
.nv.shared.reserved.0:
	.zero		64
	.weak		__nv_reservedSMEM_tcgen05_partition
	.type		__nv_reservedSMEM_tcgen05_partition,@object
	.size		__nv_reservedSMEM_tcgen05_partition,(.L_0 - __nv_reservedSMEM_tcgen05_partition)
__nv_reservedSMEM_tcgen05_partition:
	.zero		32
.L_0:


//--------------------- .nv.global                --------------------------
	.section	.nv.global,"aw",@nobits
.nv.global:
	.type		_ZN39_INTERNAL_d9239225_4_k_cu_bf85450d_65494cute1_E,@object
	.size		_ZN39_INTERNAL_d9239225_4_k_cu_bf85450d_65494cute1_E,(_ZN39_INTERNAL_d9239225_4_k_cu_bf85450d_65494cuda3std3__45__cpo6cbeginE - _ZN39_INTERNAL_d9239225_4_k_cu_bf85450d_65494cute1_E)
_ZN39_INTERNAL_d9239225_4_k_cu_bf85450d_65494cute1_E:
	.zero		1
	.type		_ZN39_INTERNAL_d9239225_4_k_cu_bf85450d_65494cuda3std3__45__cpo6cbeginE,@object
	.size		_ZN39_INTERNAL_d9239225_4_k_cu_bf85450d_65494cuda3std3__45__cpo6cbeginE,(_ZN39_INTERNAL_d9239225_4_k_cu_bf85450d_65494cuda3std3__48in_placeE - _ZN39_INTERNAL_d9239225_4_k_cu_bf85450d_65494cuda3std3__45__cpo6cbeginE)
_ZN39_INTERNAL_d9239225_4_k_cu_bf85450d_65494cuda3std3__45__cpo6cbeginE:
	.zero		1
	.type		_ZN39_INTERNAL_d9239225_4_k_cu_bf85450d_65494cuda3std3__48in_placeE,@object
	.size		_ZN39_INTERNAL_d9239225_4_k_cu_bf85450d_65494cuda3std3__48in_placeE,(_ZN39_INTERNAL_d9239225_4_k_cu_bf85450d_65494cuda3std6ranges3__45__cpo9iter_moveE - _ZN39_INTERNAL_d9239225_4_k_cu_bf85450d_65494cuda3std3__48in_placeE)
_ZN39_INTERNAL_d9239225_4_k_cu_bf85450d_65494cuda3std3__48in_placeE:
	.zero		1
	.type		_ZN39_INTERNAL_d9239225_4_k_cu_bf85450d_65494cuda3std6ranges3__45__cpo9iter_moveE,@object
	.size		_ZN39_INTERNAL_d9239225_4_k_cu_bf85450d_65494cuda3std6ranges3__45__cpo9iter_moveE,(_ZN39_INTERNAL_d9239225_4_k_cu_bf85450d_65494cuda3std3__45__cpo5beginE - _ZN39_INTERNAL_d9239225_4_k_cu_bf85450d_65494cuda3std6ranges3__45__cpo9iter_moveE)
_ZN39_INTERNAL_d9239225_4_k_cu_bf85450d_65494cuda3std6ranges3__45__cpo9iter_moveE:
	.zero		1
	.type		_ZN39_INTERNAL_d9239225_4_k_cu_bf85450d_65494cuda3std3__45__cpo5beginE,@object
	.size		_ZN39_INTERNAL_d9239225_4_k_cu_bf85450d_65494cuda3std3__45__cpo5beginE,(_ZN39_INTERNAL_d9239225_4_k_cu_bf85450d_65494cuda3std3__441_GLOBAL__N__d9239225_4_k_cu_bf85450d_65496ignoreE - _ZN39_INTERNAL_d9239225_4_k_cu_bf85450d_65494cuda3std3__45__cpo5beginE)
_ZN39_INTERNAL_d9239225_4_k_cu_bf85450d_65494cuda3std3__45__cpo5beginE:
	.zero		1
	.type		_ZN39_INTERNAL_d9239225_4_k_cu_bf85450d_65494cuda3std3__441_GLOBAL__N__d9239225_4_k_cu_bf85450d_65496ignoreE,@object
	.size		_ZN39_INTERNAL_d9239225_4_k_cu_bf85450d_65494cuda3std3__441_GLOBAL__N__d9239225_4_k_cu_bf85450d_65496ignoreE,(_ZN39_INTERNAL_d9239225_4_k_cu_bf85450d_65494cute7productE - _ZN39_INTERNAL_d9239225_4_k_cu_bf85450d_65494cuda3std3__441_GLOBAL__N__d9239225_4_k_cu_bf85450d_65496ignoreE)
_ZN39_INTERNAL_d9239225_4_k_cu_bf85450d_65494cuda3std3__441_GLOBAL__N__d9239225_4_k_cu_bf85450d_65496ignoreE:
	.zero		1
	.type		_ZN39_INTERNAL_d9239225_4_k_cu_bf85450d_65494cute7productE,@object
	.size		_ZN39_INTERNAL_d9239225_4_k_cu_bf85450d_65494cute7productE,(_ZN39_INTERNAL_d9239225_4_k_cu_bf85450d_65494cuda3std3__45__cpo3endE - _ZN39_INTERNAL_d9239225_4_k_cu_bf85450d_65494cute7productE)
_ZN39_INTERNAL_d9239225_4_k_cu_bf85450d_65494cute7productE:
	.zero		1
	.type		_ZN39_INTERNAL_d9239225_4_k_cu_bf85450d_65494cuda3std3__45__cpo3endE,@object
	.size		_ZN39_INTERNAL_d9239225_4_k_cu_bf85450d_65494cuda3std3__45__cpo3endE,(_ZN39_INTERNAL_d9239225_4_k_cu_bf85450d_65494cuda3std3__419piecewise_constructE - _ZN39_INTERNAL_d9239225_4_k_cu_bf85450d_65494cuda3std3__45__cpo3endE)
_ZN39_INTERNAL_d9239225_4_k_cu_bf85450d_65494cuda3std3__45__cpo3endE:
	.zero		1
	.type		_ZN39_INTERNAL_d9239225_4_k_cu_bf85450d_65494cuda3std3__419piecewise_constructE,@object
	.size		_ZN39_INTERNAL_d9239225_4_k_cu_bf85450d_65494cuda3std3__419piecewise_constructE,(_ZN39_INTERNAL_d9239225_4_k_cu_bf85450d_65494cuda3std3__45__cpo4cendE - _ZN39_INTERNAL_d9239225_4_k_cu_bf85450d_65494cuda3std3__419piecewise_constructE)
_ZN39_INTERNAL_d9239225_4_k_cu_bf85450d_65494cuda3std3__419piecewise_constructE:
	.zero		1
	.type		_ZN39_INTERNAL_d9239225_4_k_cu_bf85450d_65494cuda3std3__45__cpo4cendE,@object
	.size		_ZN39_INTERNAL_d9239225_4_k_cu_bf85450d_65494cuda3std3__45__cpo4cendE,(_ZN39_INTERNAL_d9239225_4_k_cu_bf85450d_65494cuda3std6ranges3__45__cpo4swapE - _ZN39_INTERNAL_d9239225_4_k_cu_bf85450d_65494cuda3std3__45__cpo4cendE)
_ZN39_INTERNAL_d9239225_4_k_cu_bf85450d_65494cuda3std3__45__cpo4cendE:
	.zero		1
	.type		_ZN39_INTERNAL_d9239225_4_k_cu_bf85450d_65494cuda3std6ranges3__45__cpo4swapE,@object
	.size		_ZN39_INTERNAL_d9239225_4_k_cu_bf85450d_65494cuda3std6ranges3__45__cpo4swapE,(.L_10 - _ZN39_INTERNAL_d9239225_4_k_cu_bf85450d_65494cuda3std6ranges3__45__cpo4swapE)
_ZN39_INTERNAL_d9239225_4_k_cu_bf85450d_65494cuda3std6ranges3__45__cpo4swapE:
	.zero		1
.L_10:


//--------------------- .nv.constant0._ZN7cutlass13device_kernelINS_4gemm6kernel13GemmUniversalIN4cute5tupleIJiiiiEEENS1_10collective13CollectiveMmaINS1_35MainloopSm100TmaUmmaWarpSpecializedILi5ELi2ELi4ENS5_IJNS4_1CILi1EEENSA_ILi2EEESB_EEEEENS5_IJNSA_ILi64EEESF_NSA_ILi128EEEEEENS_6half_tENS5_IJlSB_lEEESI_SJ_NS4_8TiledMMAINS4_8MMA_AtomIJNS4_20SM100_MMA_F16BF16_SSISI_SI_fLi64ELi64ELNS4_4UMMA5MajorE0ELSO_0ELNSN_7ScaleInE0ELSP_0EEEEEENS4_6LayoutINS5_IJSB_SB_SB_EEENS5_IJNSA_ILi0EEESU_SU_EEEEENS5_IJNS4_10UnderscoreESX_SX_EEEEENS4_23SM90_TMA_LOAD_MULTICASTENS4_14ComposedLayoutINS4_7SwizzleILi3ELi4ELi3EEENS4_18smem_ptr_flag_bitsILi16EEENSS_INS5_IJNSA_ILi8EEESF_EEENS5_IJSF_SB_EEEEEEEvNS4_8identityENS4_13SM90_TMA_LOADES1A_vS1B_EENS_8epilogue10collective18CollectiveEpilogueINS1E_23Sm100TmaWarpSpecializedILi3ELi2ELi16ELb1ELb0EEEJSH_NS5_IJNSS_ISF_SB_EENSS_INSA_ILi32EEESB_EEEEESI_SJ_SI_SJ_NS1E_6fusion15FusionCallbacksIS1I_NS1N_17LinearCombinationISI_fSI_fLNS_15FloatRoundStyleE2EEESH_S1M_JEEENS4_5SM1004TMEM4LOAD26SM100_TMEM_LOAD_16dp256b4xES1C_NS11_INS12_ILi2ELi4ELi3EEES15_NSS_INS5_IJS16_S1K_EEENS5_IJS1K_SB_EEEEEEENS4_17SM75_U32x4_LDSM_NENS4_14SM90_TMA_STOREES21_NS4_17SM90_U32x4_STSM_NENS4_39AutoVectorizingCopyWithAssumedAlignmentILi128EEEEEEvvEEEEvNT_6ParamsE --------------------------
	.section	.nv.constant0._ZN7cutlass13device_kernelINS_4gemm6kernel13GemmUniversalIN4cute5tupleIJiiiiEEENS1_10collective13CollectiveMmaINS1_35MainloopSm100TmaUmmaWarpSpecializedILi5ELi2ELi4ENS5_IJNS4_1CILi1EEENSA_ILi2EEESB_EEEEENS5_IJNSA_ILi64EEESF_NSA_ILi128EEEEEENS_6half_tENS5_IJlSB_lEEESI_SJ_NS4_8TiledMMAINS4_8MMA_AtomIJNS4_20SM100_MMA_F16BF16_SSISI_SI_fLi64ELi64ELNS4_4UMMA5MajorE0ELSO_0ELNSN_7ScaleInE0ELSP_0EEEEEENS4_6LayoutINS5_IJSB_SB_SB_EEENS5_IJNSA_ILi0EEESU_SU_EEEEENS5_IJNS4_10UnderscoreESX_SX_EEEEENS4_23SM90_TMA_LOAD_MULTICASTENS4_14ComposedLayoutINS4_7SwizzleILi3ELi4ELi3EEENS4_18smem_ptr_flag_bitsILi16EEENSS_INS5_IJNSA_ILi8EEESF_EEENS5_IJSF_SB_EEEEEEEvNS4_8identityENS4_13SM90_TMA_LOADES1A_vS1B_EENS_8epilogue10collective18CollectiveEpilogueINS1E_23Sm100TmaWarpSpecializedILi3ELi2ELi16ELb1ELb0EEEJSH_NS5_IJNSS_ISF_SB_EENSS_INSA_ILi32EEESB_EEEEESI_SJ_SI_SJ_NS1E_6fusion15FusionCallbacksIS1I_NS1N_17LinearCombinationISI_fSI_fLNS_15FloatRoundStyleE2EEESH_S1M_JEEENS4_5SM1004TMEM4LOAD26SM100_TMEM_LOAD_16dp256b4xES1C_NS11_INS12_ILi2ELi4ELi3EEES15_NSS_INS5_IJS16_S1K_EEENS5_IJS1K_SB_EEEEEEENS4_17SM75_U32x4_LDSM_NENS4_14SM90_TMA_STOREES21_NS4_17SM90_U32x4_STSM_NENS4_39AutoVectorizingCopyWithAssumedAlignmentILi128EEEEEEvvEEEEvNT_6ParamsE,"a",@progbits
	.sectionflags	@""
	.align	4
.nv.constant0._ZN7cutlass13device_kernelINS_4gemm6kernel13GemmUniversalIN4cute5tupleIJiiiiEEENS1_10collective13CollectiveMmaINS1_35MainloopSm100TmaUmmaWarpSpecializedILi5ELi2ELi4ENS5_IJNS4_1CILi1EEENSA_ILi2EEESB_EEEEENS5_IJNSA_ILi64EEESF_NSA_ILi128EEEEEENS_6half_tENS5_IJlSB_lEEESI_SJ_NS4_8TiledMMAINS4_8MMA_AtomIJNS4_20SM100_MMA_F16BF16_SSISI_SI_fLi64ELi64ELNS4_4UMMA5MajorE0ELSO_0ELNSN_7ScaleInE0ELSP_0EEEEEENS4_6LayoutINS5_IJSB_SB_SB_EEENS5_IJNSA_ILi0EEESU_SU_EEEEENS5_IJNS4_10UnderscoreESX_SX_EEEEENS4_23SM90_TMA_LOAD_MULTICASTENS4_14ComposedLayoutINS4_7SwizzleILi3ELi4ELi3EEENS4_18smem_ptr_flag_bitsILi16EEENSS_INS5_IJNSA_ILi8EEESF_EEENS5_IJSF_SB_EEEEEEEvNS4_8identityENS4_13SM90_TMA_LOADES1A_vS1B_EENS_8epilogue10collective18CollectiveEpilogueINS1E_23Sm100TmaWarpSpecializedILi3ELi2ELi16ELb1ELb0EEEJSH_NS5_IJNSS_ISF_SB_EENSS_INSA_ILi32EEESB_EEEEESI_SJ_SI_SJ_NS1E_6fusion15FusionCallbacksIS1I_NS1N_17LinearCombinationISI_fSI_fLNS_15FloatRoundStyleE2EEESH_S1M_JEEENS4_5SM1004TMEM4LOAD26SM100_TMEM_LOAD_16dp256b4xES1C_NS11_INS12_ILi2ELi4ELi3EEES15_NSS_INS5_IJS16_S1K_EEENS5_IJS1K_SB_EEEEEEENS4_17SM75_U32x4_LDSM_NENS4_14SM90_TMA_STOREES21_NS4_17SM90_U32x4_STSM_NENS4_39AutoVectorizingCopyWithAssumedAlignmentILi128EEEEEEvvEEEEvNT_6ParamsE:
	.zero		2944


//--------------------- SYMBOLS --------------------------

	.type		.nv.reservedSmem.offset0,@object
	.size		.nv.reservedSmem.offset0,0x4
	.type		.nv.reservedSmem.cap,@object
	.size		.nv.reservedSmem.cap,0x4
	.type		__assertfail,@function
